	.target	sm_100a

	.elftype	@"ET_EXEC"


//--------------------- .note.nv.tkinfo           --------------------------
	.section	.note.nv.tkinfo,"",@"SHT_NOTE"
	.sectionflags	@"SHF_NOTE_NV_TKINFO"
	.tkinfo
        /*0018*/ 	.word	0x00000002
        /*0030*/ 	.string	""
        /*0030*/ 	.string	"ptxas"
        /*0030*/ 	.string	"Cuda compilation tools, release 13.0, V13.0.88"
        /*0030*/ 	.string	"Build cuda_13.0.r13.0/compiler.36424714_0"
        /*0030*/ 	.string	"-arch sm_100a -m 64 "



//--------------------- .note.nv.cuinfo           --------------------------
	.section	.note.nv.cuinfo,"",@"SHT_NOTE"
	.sectionflags	@"SHF_NOTE_NV_CUINFO"
        /*0018*/ 	.short	0x0002
        /*001a*/ 	.short	0x0064
        /*001c*/ 	.short	0x0082
	.zero		2


//--------------------- .nv.info                  --------------------------
	.section	.nv.info,"",@"SHT_CUDA_INFO"
	.align	4


	//----- nvinfo : EIATTR_REGCOUNT
	.align		4
        /*0000*/ 	.byte	0x04, 0x2f
        /*0002*/ 	.short	(.L_19 - .L_18)
	.align		4
.L_18:
        /*0004*/ 	.word	index@(_ZN7cutlass13device_kernelINS_4gemm6kernel13GemmUniversalIN4cute5tupleIJiiiiEEENS1_10collective13CollectiveMmaINS1_35MainloopSm100TmaUmmaWarpSpecializedILi2ELi2ELi4ENS5_IJNS4_1CILi2EEENSA_ILi1EEESC_EEEEENS5_IJNSA_ILi128EEENSA_ILi256EEESF_EEEfNS5_IJlSC_lEEEfSI_NS4_8TiledMMAINS4_8MMA_AtomIJNS4_23SM100_MMA_TF32_2x1SM_SSINS_10tfloat32_tESM_fLi128ELi256ELNS4_4UMMA5MajorE0ELSO_0ELNSN_7ScaleInE0ELSP_0EEEEEENS4_6LayoutINS5_IJSC_SC_SC_EEENS5_IJNSA_ILi0EEESU_SU_EEEEENS5_IJNS4_10UnderscoreESX_SX_EEEEENS4_18SM100_TMA_2SM_LOADENS4_14ComposedLayoutINS4_7SwizzleILi3ELi4ELi3EEENS4_18smem_ptr_flag_bitsILi32EEENSS_INS5_IJNSA_ILi8EEENSA_ILi32EEEEEENS5_IJS17_SC_EEEEEEEvNS4_8identityES10_S1B_vS1C_EENS_8epilogue10collective18CollectiveEpilogueINS1E_23Sm100TmaWarpSpecializedILi4ELi2ELi16ELb1ELb0EEEJNS5_IJNSA_ILi64EEESG_SF_EEENS5_IJNSS_IS1J_SC_EENSS_INS5_IJNSA_ILi16EEESB_EEENS5_IJSC_SF_EEEEEEEEfSI_fSI_NS1E_6fusion15FusionCallbacksIS1I_NS1R_17LinearCombinationIffffLNS_15FloatRoundStyleE2EEES1K_S1Q_JEEENS4_5SM1004TMEM4LOAD26SM100_TMEM_LOAD_32dp32b16xENS4_13SM90_TMA_LOADENS11_INS12_ILi2ELi4ELi3EEES15_NSS_INS5_IJS16_S1M_EEENS5_IJS1M_SC_EEEEEEENS4_39AutoVectorizingCopyWithAssumedAlignmentILi128EEENS4_14SM90_TMA_STOREES26_S28_S28_EEEvvEEEEvNT_6ParamsE)
        /*0008*/ 	.word	0x0000005a


	//----- nvinfo : EIATTR_FRAME_SIZE
	.align		4
.L_19:
        /*000c*/ 	.byte	0x04, 0x11
        /*000e*/ 	.short	(.L_21 - .L_20)
	.align		4
.L_20:
        /*0010*/ 	.word	index@($__internal_2_$__cuda_sm10x_tcgen05_guardrail_trap_unallocated_columns_being_dealloced)
        /*0014*/ 	.word	0x00000000


	//----- nvinfo : EIATTR_FRAME_SIZE
	.align		4
.L_21:
        /*0018*/ 	.byte	0x04, 0x11
        /*001a*/ 	.short	(.L_23 - .L_22)
	.align		4
.L_22:
        /*001c*/ 	.word	index@($__internal_1_$__cuda_sm10x_tcgen05_guardrail_trap_phase_invalid_during_alloc)
        /*0020*/ 	.word	0x00000000


	//----- nvinfo : EIATTR_FRAME_SIZE
	.align		4
.L_23:
        /*0024*/ 	.byte	0x04, 0x11
        /*0026*/ 	.short	(.L_25 - .L_24)
	.align		4
.L_24:
        /*0028*/ 	.word	index@($__internal_0_$__cuda_sm10x_tcgen05_guardrail_trap_col_being_dealloced_not_returned_by_alloc)
        /*002c*/ 	.word	0x00000000


	//----- nvinfo : EIATTR_FRAME_SIZE
	.align		4
.L_25:
        /*0030*/ 	.byte	0x04, 0x11
        /*0032*/ 	.short	(.L_27 - .L_26)
	.align		4
.L_26:
        /*0034*/ 	.word	index@(_ZN7cutlass13device_kernelINS_4gemm6kernel13GemmUniversalIN4cute5tupleIJiiiiEEENS1_10collective13CollectiveMmaINS1_35MainloopSm100TmaUmmaWarpSpecializedILi2ELi2ELi4ENS5_IJNS4_1CILi2EEENSA_ILi1EEESC_EEEEENS5_IJNSA_ILi128EEENSA_ILi256EEESF_EEEfNS5_IJlSC_lEEEfSI_NS4_8TiledMMAINS4_8MMA_AtomIJNS4_23SM100_MMA_TF32_2x1SM_SSINS_10tfloat32_tESM_fLi128ELi256ELNS4_4UMMA5MajorE0ELSO_0ELNSN_7ScaleInE0ELSP_0EEEEEENS4_6LayoutINS5_IJSC_SC_SC_EEENS5_IJNSA_ILi0EEESU_SU_EEEEENS5_IJNS4_10UnderscoreESX_SX_EEEEENS4_18SM100_TMA_2SM_LOADENS4_14ComposedLayoutINS4_7SwizzleILi3ELi4ELi3EEENS4_18smem_ptr_flag_bitsILi32EEENSS_INS5_IJNSA_ILi8EEENSA_ILi32EEEEEENS5_IJS17_SC_EEEEEEEvNS4_8identityES10_S1B_vS1C_EENS_8epilogue10collective18CollectiveEpilogueINS1E_23Sm100TmaWarpSpecializedILi4ELi2ELi16ELb1ELb0EEEJNS5_IJNSA_ILi64EEESG_SF_EEENS5_IJNSS_IS1J_SC_EENSS_INS5_IJNSA_ILi16EEESB_EEENS5_IJSC_SF_EEEEEEEEfSI_fSI_NS1E_6fusion15FusionCallbacksIS1I_NS1R_17LinearCombinationIffffLNS_15FloatRoundStyleE2EEES1K_S1Q_JEEENS4_5SM1004TMEM4LOAD26SM100_TMEM_LOAD_32dp32b16xENS4_13SM90_TMA_LOADENS11_INS12_ILi2ELi4ELi3EEES15_NSS_INS5_IJS16_S1M_EEENS5_IJS1M_SC_EEEEEEENS4_39AutoVectorizingCopyWithAssumedAlignmentILi128EEENS4_14SM90_TMA_STOREES26_S28_S28_EEEvvEEEEvNT_6ParamsE)
        /*0038*/ 	.word	0x00000000


	//----- nvinfo : EIATTR_MIN_STACK_SIZE
	.align		4
.L_27:
        /*003c*/ 	.byte	0x04, 0x12
        /*003e*/ 	.short	(.L_29 - .L_28)
	.align		4
.L_28:
        /*0040*/ 	.word	index@(_ZN7cutlass13device_kernelINS_4gemm6kernel13GemmUniversalIN4cute5tupleIJiiiiEEENS1_10collective13CollectiveMmaINS1_35MainloopSm100TmaUmmaWarpSpecializedILi2ELi2ELi4ENS5_IJNS4_1CILi2EEENSA_ILi1EEESC_EEEEENS5_IJNSA_ILi128EEENSA_ILi256EEESF_EEEfNS5_IJlSC_lEEEfSI_NS4_8TiledMMAINS4_8MMA_AtomIJNS4_23SM100_MMA_TF32_2x1SM_SSINS_10tfloat32_tESM_fLi128ELi256ELNS4_4UMMA5MajorE0ELSO_0ELNSN_7ScaleInE0ELSP_0EEEEEENS4_6LayoutINS5_IJSC_SC_SC_EEENS5_IJNSA_ILi0EEESU_SU_EEEEENS5_IJNS4_10UnderscoreESX_SX_EEEEENS4_18SM100_TMA_2SM_LOADENS4_14ComposedLayoutINS4_7SwizzleILi3ELi4ELi3EEENS4_18smem_ptr_flag_bitsILi32EEENSS_INS5_IJNSA_ILi8EEENSA_ILi32EEEEEENS5_IJS17_SC_EEEEEEEvNS4_8identityES10_S1B_vS1C_EENS_8epilogue10collective18CollectiveEpilogueINS1E_23Sm100TmaWarpSpecializedILi4ELi2ELi16ELb1ELb0EEEJNS5_IJNSA_ILi64EEESG_SF_EEENS5_IJNSS_IS1J_SC_EENSS_INS5_IJNSA_ILi16EEESB_EEENS5_IJSC_SF_EEEEEEEEfSI_fSI_NS1E_6fusion15FusionCallbacksIS1I_NS1R_17LinearCombinationIffffLNS_15FloatRoundStyleE2EEES1K_S1Q_JEEENS4_5SM1004TMEM4LOAD26SM100_TMEM_LOAD_32dp32b16xENS4_13SM90_TMA_LOADENS11_INS12_ILi2ELi4ELi3EEES15_NSS_INS5_IJS16_S1M_EEENS5_IJS1M_SC_EEEEEEENS4_39AutoVectorizingCopyWithAssumedAlignmentILi128EEENS4_14SM90_TMA_STOREES26_S28_S28_EEEvvEEEEvNT_6ParamsE)
        /*0044*/ 	.word	0x00000000
.L_29:


//--------------------- .nv.compat                --------------------------
	.section	.nv.compat,"",@"SHT_CUDA_COMPAT_INFO"
	.align	4
        /*0000*/ 	.byte	0x02, 0x09, 0x01, 0x00, 0x02, 0x02, 0x02, 0x00, 0x02, 0x05, 0x05, 0x00, 0x03, 0x07, 0x01, 0x01
        /*0010*/ 	.byte	0x02, 0x03, 0x01, 0x00, 0x02, 0x06, 0x01, 0x00, 0x04, 0x0b, 0x08, 0x00, 0x09, 0x00, 0x00, 0x00
        /*0020*/ 	.byte	0x00, 0x00, 0x00, 0x00


//--------------------- .nv.info._ZN7cutlass13device_kernelINS_4gemm6kernel13GemmUniversalIN4cute5tupleIJiiiiEEENS1_10collective13CollectiveMmaINS1_35MainloopSm100TmaUmmaWarpSpecializedILi2ELi2ELi4ENS5_IJNS4_1CILi2EEENSA_ILi1EEESC_EEEEENS5_IJNSA_ILi128EEENSA_ILi256EEESF_EEEfNS5_IJlSC_lEEEfSI_NS4_8TiledMMAINS4_8MMA_AtomIJNS4_23SM100_MMA_TF32_2x1SM_SSINS_10tfloat32_tESM_fLi128ELi256ELNS4_4UMMA5MajorE0ELSO_0ELNSN_7ScaleInE0ELSP_0EEEEEENS4_6LayoutINS5_IJSC_SC_SC_EEENS5_IJNSA_ILi0EEESU_SU_EEEEENS5_IJNS4_10UnderscoreESX_SX_EEEEENS4_18SM100_TMA_2SM_LOADENS4_14ComposedLayoutINS4_7SwizzleILi3ELi4ELi3EEENS4_18smem_ptr_flag_bitsILi32EEENSS_INS5_IJNSA_ILi8EEENSA_ILi32EEEEEENS5_IJS17_SC_EEEEEEEvNS4_8identityES10_S1B_vS1C_EENS_8epilogue10collective18CollectiveEpilogueINS1E_23Sm100TmaWarpSpecializedILi4ELi2ELi16ELb1ELb0EEEJNS5_IJNSA_ILi64EEESG_SF_EEENS5_IJNSS_IS1J_SC_EENSS_INS5_IJNSA_ILi16EEESB_EEENS5_IJSC_SF_EEEEEEEEfSI_fSI_NS1E_6fusion15FusionCallbacksIS1I_NS1R_17LinearCombinationIffffLNS_15FloatRoundStyleE2EEES1K_S1Q_JEEENS4_5SM1004TMEM4LOAD26SM100_TMEM_LOAD_32dp32b16xENS4_13SM90_TMA_LOADENS11_INS12_ILi2ELi4ELi3EEES15_NSS_INS5_IJS16_S1M_EEENS5_IJS1M_SC_EEEEEEENS4_39AutoVectorizingCopyWithAssumedAlignmentILi128EEENS4_14SM90_TMA_STOREES26_S28_S28_EEEvvEEEEvNT_6ParamsE --------------------------
	.section	.nv.info._ZN7cutlass13device_kernelINS_4gemm6kernel13GemmUniversalIN4cute5tupleIJiiiiEEENS1_10collective13CollectiveMmaINS1_35MainloopSm100TmaUmmaWarpSpecializedILi2ELi2ELi4ENS5_IJNS4_1CILi2EEENSA_ILi1EEESC_EEEEENS5_IJNSA_ILi128EEENSA_ILi256EEESF_EEEfNS5_IJlSC_lEEEfSI_NS4_8TiledMMAINS4_8MMA_AtomIJNS4_23SM100_MMA_TF32_2x1SM_SSINS_10tfloat32_tESM_fLi128ELi256ELNS4_4UMMA5MajorE0ELSO_0ELNSN_7ScaleInE0ELSP_0EEEEEENS4_6LayoutINS5_IJSC_SC_SC_EEENS5_IJNSA_ILi0EEESU_SU_EEEEENS5_IJNS4_10UnderscoreESX_SX_EEEEENS4_18SM100_TMA_2SM_LOADENS4_14ComposedLayoutINS4_7SwizzleILi3ELi4ELi3EEENS4_18smem_ptr_flag_bitsILi32EEENSS_INS5_IJNSA_ILi8EEENSA_ILi32EEEEEENS5_IJS17_SC_EEEEEEEvNS4_8identityES10_S1B_vS1C_EENS_8epilogue10collective18CollectiveEpilogueINS1E_23Sm100TmaWarpSpecializedILi4ELi2ELi16ELb1ELb0EEEJNS5_IJNSA_ILi64EEESG_SF_EEENS5_IJNSS_IS1J_SC_EENSS_INS5_IJNSA_ILi16EEESB_EEENS5_IJSC_SF_EEEEEEEEfSI_fSI_NS1E_6fusion15FusionCallbacksIS1I_NS1R_17LinearCombinationIffffLNS_15FloatRoundStyleE2EEES1K_S1Q_JEEENS4_5SM1004TMEM4LOAD26SM100_TMEM_LOAD_32dp32b16xENS4_13SM90_TMA_LOADENS11_INS12_ILi2ELi4ELi3EEES15_NSS_INS5_IJS16_S1M_EEENS5_IJS1M_SC_EEEEEEENS4_39AutoVectorizingCopyWithAssumedAlignmentILi128EEENS4_14SM90_TMA_STOREES26_S28_S28_EEEvvEEEEvNT_6ParamsE,"",@"SHT_CUDA_INFO"
	.sectionflags	@""
	.align	4


	//----- nvinfo : EIATTR_CUDA_API_VERSION
	.align		4
        /*0000*/ 	.byte	0x04, 0x37
        /*0002*/ 	.short	(.L_31 - .L_30)
.L_30:
        /*0004*/ 	.word	0x00000082


	//----- nvinfo : EIATTR_KPARAM_INFO
	.align		4
.L_31:
        /*0008*/ 	.byte	0x04, 0x17
        /*000a*/ 	.short	(.L_33 - .L_32)
.L_32:
        /*000c*/ 	.word	0x00000000
        /*0010*/ 	.short	0x0000
        /*0012*/ 	.short	0x0000
        /*0014*/ 	.byte	0x00, 0xf0, 0x01, 0x20


	//----- nvinfo : EIATTR_AT_ENTRY_FRAGMENTS
	.align		4
.L_33:
        /*0018*/ 	.byte	0x04, 0x4f
        /*001a*/ 	.short	(.L_35 - .L_34)


	//   ....[0]....
.L_34:
        /*001c*/ 	.word	0x00000007


	//----- nvinfo : EIATTR_RESERVED_SMEM_USED
	.align		4
.L_35:
        /*0020*/ 	.byte	0x01, 0x41
	.zero		2


	//----- nvinfo : EIATTR_SPARSE_MMA_MASK
	.align		4
        /*0024*/ 	.byte	0x03, 0x50
        /*0026*/ 	.short	0x0000


	//----- nvinfo : EIATTR_TCGEN05_2CTA_USED
	.align		4
        /*0028*/ 	.byte	0x01, 0x52
	.zero		2


	//----- nvinfo : EIATTR_MAXREG_COUNT
	.align		4
        /*002c*/ 	.byte	0x03, 0x1b
        /*002e*/ 	.short	0x00ff


	//----- nvinfo : EIATTR_NUM_BARRIERS
	.align		4
        /*0030*/ 	.byte	0x02, 0x4c
        /*0032*/ 	.byte	0x07
	.zero		1


	//----- nvinfo : EIATTR_EXTERNS
	.align		4
        /*0034*/ 	.byte	0x04, 0x0f
        /*0036*/ 	.short	(.L_37 - .L_36)


	//   ....[0]....
	.align		4
.L_36:
        /*0038*/ 	.word	index@(__assertfail)


	//----- nvinfo : EIATTR_MERCURY_ISA_VERSION
	.align		4
.L_37:
        /*003c*/ 	.byte	0x03, 0x5f
        /*003e*/ 	.short	0x0101


	//----- nvinfo : EIATTR_INT_WARP_WIDE_INSTR_OFFSETS
	.align		4
        /*0040*/ 	.byte	0x04, 0x31
        /*0042*/ 	.short	(.L_39 - .L_38)


	//   ....[0]....
.L_38:
        /*0044*/ 	.word	0x00000d00


	//   ....[1]....
        /*0048*/ 	.word	0x00000da0


	//   ....[2]....
        /*004c*/ 	.word	0x000025a0


	//   ....[3]....
        /*0050*/ 	.word	0x00004930


	//   ....[4]....
        /*0054*/ 	.word	0x00004960


	//   ....[5]....
        /*0058*/ 	.word	0x00004980


	//   ....[6]....
        /*005c*/ 	.word	0x000052a0


	//   ....[7]....
        /*0060*/ 	.word	0x000052c0


	//   ....[8]....
        /*0064*/ 	.word	0x00005350


	//   ....[9]....
        /*0068*/ 	.word	0x00005460


	//   ....[10]....
        /*006c*/ 	.word	0x00005480


	//   ....[11]....
        /*0070*/ 	.word	0x00005540


	//   ....[12]....
        /*0074*/ 	.word	0x00005640


	//   ....[13]....
        /*0078*/ 	.word	0x00005660


	//   ....[14]....
        /*007c*/ 	.word	0x00005720


	//   ....[15]....
        /*0080*/ 	.word	0x00005820


	//   ....[16]....
        /*0084*/ 	.word	0x00005840


	//   ....[17]....
        /*0088*/ 	.word	0x00005910


	//   ....[18]....
        /*008c*/ 	.word	0x00005a10


	//   ....[19]....
        /*0090*/ 	.word	0x00005a30


	//   ....[20]....
        /*0094*/ 	.word	0x00005b10


	//   ....[21]....
        /*0098*/ 	.word	0x00005bf0


	//   ....[22]....
        /*009c*/ 	.word	0x00005c10


	//   ....[23]....
        /*00a0*/ 	.word	0x00005cf0


	//   ....[24]....
        /*00a4*/ 	.word	0x00005de0


	//   ....[25]....
        /*00a8*/ 	.word	0x00005e00


	//   ....[26]....
        /*00ac*/ 	.word	0x00005f20


	//   ....[27]....
        /*00b0*/ 	.word	0x000060b0


	//   ....[28]....
        /*00b4*/ 	.word	0x000060c0


	//   ....[29]....
        /*00b8*/ 	.word	0x000061e0


	//----- nvinfo : EIATTR_COOP_GROUP_MASK_REGIDS
	.align		4
.L_39:
        /*00bc*/ 	.byte	0x04, 0x29
        /*00be*/ 	.short	(.L_41 - .L_40)


	//   ....[0]....
.L_40:
        /*00c0*/ 	.word	0xffffffff


	//   ....[1]....
        /*00c4*/ 	.word	0xffffffff


	//   ....[2]....
        /*00c8*/ 	.word	0xffffffff


	//   ....[3]....
        /*00cc*/ 	.word	0xffffffff


	//   ....[4]....
        /*00d0*/ 	.word	0xffffffff


	//   ....[5]....
        /*00d4*/ 	.word	0xffffffff


	//   ....[6]....
        /*00d8*/ 	.word	0xffffffff


	//   ....[7]....
        /*00dc*/ 	.word	0xffffffff


	//   ....[8]....
        /*00e0*/ 	.word	0xffffffff


	//   ....[9]....
        /*00e4*/ 	.word	0xffffffff


	//   ....[10]....
        /*00e8*/ 	.word	0xffffffff


	//   ....[11]....
        /*00ec*/ 	.word	0xffffffff


	//   ....[12]....
        /*00f0*/ 	.word	0xffffffff


	//   ....[13]....
        /*00f4*/ 	.word	0xffffffff


	//----- nvinfo : EIATTR_COOP_GROUP_INSTR_OFFSETS
	.align		4
.L_41:
        /*00f8*/ 	.byte	0x04, 0x28
        /*00fa*/ 	.short	(.L_43 - .L_42)


	//   ....[0]....
.L_42:
        /*00fc*/ 	.word	0x000000e0


	//   ....[1]....
        /*0100*/ 	.word	0x00000520


	//   ....[2]....
        /*0104*/ 	.word	0x00000670


	//   ....[3]....
        /*0108*/ 	.word	0x00000800


	//   ....[4]....
        /*010c*/ 	.word	0x000008f0


	//   ....[5]....
        /*0110*/ 	.word	0x00000a50


	//   ....[6]....
        /*0114*/ 	.word	0x00000be0


	//   ....[7]....
        /*0118*/ 	.word	0x00000e20


	//   ....[8]....
        /*011c*/ 	.word	0x00002480


	//   ....[9]....
        /*0120*/ 	.word	0x00003140


	//   ....[10]....
        /*0124*/ 	.word	0x00003650


	//   ....[11]....
        /*0128*/ 	.word	0x000038f0


	//   ....[12]....
        /*012c*/ 	.word	0x00004820


	//   ....[13]....
        /*0130*/ 	.word	0x00004a40


	//----- nvinfo : EIATTR_VRC_CTA_INIT_COUNT
	.align		4
.L_43:
        /*0134*/ 	.byte	0x02, 0x4a
        /*0136*/ 	.byte	0x80
	.zero		1


	//----- nvinfo : EIATTR_SYSCALL_OFFSETS
	.align		4
        /*0138*/ 	.byte	0x04, 0x46
        /*013a*/ 	.short	(.L_45 - .L_44)


	//   ....[0]....
.L_44:
        /*013c*/ 	.word	0x00006d20


	//   ....[1]....
        /*0140*/ 	.word	0x00006e10


	//   ....[2]....
        /*0144*/ 	.word	0x00007570


	//   ....[3]....
        /*0148*/ 	.word	0x00007d30


	//   ....[4]....
        /*014c*/ 	.word	0x000084d0


	//   ....[5]....
        /*0150*/ 	.word	0x00008cc0


	//   ....[6]....
        /*0154*/ 	.word	0x000094b0


	//   ....[7]....
        /*0158*/ 	.word	0x00009cc0


	//   ....[8]....
        /*015c*/ 	.word	0x0000a4b0


	//   ....[9]....
        /*0160*/ 	.word	0x0000ac50


	//----- nvinfo : EIATTR_MBARRIER_INSTR_OFFSETS
	.align		4
.L_45:
        /*0164*/ 	.byte	0x04, 0x39
        /*0166*/ 	.short	(.L_47 - .L_46)


	//   ....[0]....
.L_46:
        /*0168*/ 	.word	0x00000620
        /*016c*/ 	.word	0x000000ff
        /*0170*/ 	.word	0x00000000
        /*0174*/ 	.short	0x0100
        /*0176*/ 	.byte	0x04
	.zero		1


	//   ....[1]....
        /*0178*/ 	.word	0x00000630
        /*017c*/ 	.word	0x000000ff
        /*0180*/ 	.word	0x00000010
        /*0184*/ 	.short	0x0100
        /*0186*/ 	.byte	0x04
	.zero		1


	//   ....[2]....
        /*0188*/ 	.word	0x00000640
        /*018c*/ 	.word	0x000000ff
        /*0190*/ 	.word	0x00000008
        /*0194*/ 	.short	0x0100
        /*0196*/ 	.byte	0x04
	.zero		1


	//   ....[3]....
        /*0198*/ 	.word	0x00000650
        /*019c*/ 	.word	0x000000ff
        /*01a0*/ 	.word	0x00000018
        /*01a4*/ 	.short	0x0100
        /*01a6*/ 	.byte	0x04
	.zero		1


	//   ....[4]....
        /*01a8*/ 	.word	0x00000770
        /*01ac*/ 	.word	0x000000ff
        /*01b0*/ 	.word	0x00000020
        /*01b4*/ 	.short	0x0100
        /*01b6*/ 	.byte	0x04
	.zero		1


	//   ....[5]....
        /*01b8*/ 	.word	0x00000780
        /*01bc*/ 	.word	0x000000ff
        /*01c0*/ 	.word	0x00000040
        /*01c4*/ 	.short	0x0100
        /*01c6*/ 	.byte	0x04
	.zero		1


	//   ....[6]....
        /*01c8*/ 	.word	0x00000790
        /*01cc*/ 	.word	0x000000ff
        /*01d0*/ 	.word	0x00000028
        /*01d4*/ 	.short	0x0100
        /*01d6*/ 	.byte	0x04
	.zero		1


	//   ....[7]....
        /*01d8*/ 	.word	0x000007a0
        /*01dc*/ 	.word	0x000000ff
        /*01e0*/ 	.word	0x00000048
        /*01e4*/ 	.short	0x0100
        /*01e6*/ 	.byte	0x04
	.zero		1


	//   ....[8]....
        /*01e8*/ 	.word	0x000007b0
        /*01ec*/ 	.word	0x000000ff
        /*01f0*/ 	.word	0x00000030
        /*01f4*/ 	.short	0x0100
        /*01f6*/ 	.byte	0x04
	.zero		1


	//   ....[9]....
        /*01f8*/ 	.word	0x000007c0
        /*01fc*/ 	.word	0x000000ff
        /*0200*/ 	.word	0x00000050
        /*0204*/ 	.short	0x0100
        /*0206*/ 	.byte	0x04
	.zero		1


	//   ....[10]....
        /*0208*/ 	.word	0x000007d0
        /*020c*/ 	.word	0x000000ff
        /*0210*/ 	.word	0x00000038
        /*0214*/ 	.short	0x0100
        /*0216*/ 	.byte	0x04
	.zero		1


	//   ....[11]....
        /*0218*/ 	.word	0x000007e0
        /*021c*/ 	.word	0x000000ff
        /*0220*/ 	.word	0x00000058
        /*0224*/ 	.short	0x0100
        /*0226*/ 	.byte	0x04
	.zero		1


	//   ....[12]....
        /*0228*/ 	.word	0x000008c0
        /*022c*/ 	.word	0x000000ff
        /*0230*/ 	.word	0x00000060
        /*0234*/ 	.short	0x0100
        /*0236*/ 	.byte	0x06
	.zero		1


	//   ....[13]....
        /*0238*/ 	.word	0x000008d0
        /*023c*/ 	.word	0x000000ff
        /*0240*/ 	.word	0x00000068
        /*0244*/ 	.short	0x0100
        /*0246*/ 	.byte	0x06
	.zero		1


	//   ....[14]....
        /*0248*/ 	.word	0x00000a00
        /*024c*/ 	.word	0x000000ff
        /*0250*/ 	.word	0x00000070
        /*0254*/ 	.short	0x0100
        /*0256*/ 	.byte	0x06
	.zero		1


	//   ....[15]....
        /*0258*/ 	.word	0x00000a10
        /*025c*/ 	.word	0x000000ff
        /*0260*/ 	.word	0x00000080
        /*0264*/ 	.short	0x0100
        /*0266*/ 	.byte	0x06
	.zero		1


	//   ....[16]....
        /*0268*/ 	.word	0x00000a20
        /*026c*/ 	.word	0x000000ff
        /*0270*/ 	.word	0x00000078
        /*0274*/ 	.short	0x0100
        /*0276*/ 	.byte	0x06
	.zero		1


	//   ....[17]....
        /*0278*/ 	.word	0x00000a30
        /*027c*/ 	.word	0x000000ff
        /*0280*/ 	.word	0x00000088
        /*0284*/ 	.short	0x0100
        /*0286*/ 	.byte	0x06
	.zero		1


	//   ....[18]....
        /*0288*/ 	.word	0x00000b50
        /*028c*/ 	.word	0x000000ff
        /*0290*/ 	.word	0x00000090
        /*0294*/ 	.short	0x0100
        /*0296*/ 	.byte	0x04
	.zero		1


	//   ....[19]....
        /*0298*/ 	.word	0x00000b60
        /*029c*/ 	.word	0x000000ff
        /*02a0*/ 	.word	0x000000b0
        /*02a4*/ 	.short	0x0100
        /*02a6*/ 	.byte	0x04
	.zero		1


	//   ....[20]....
        /*02a8*/ 	.word	0x00000b70
        /*02ac*/ 	.word	0x000000ff
        /*02b0*/ 	.word	0x00000098
        /*02b4*/ 	.short	0x0100
        /*02b6*/ 	.byte	0x04
	.zero		1


	//   ....[21]....
        /*02b8*/ 	.word	0x00000b80
        /*02bc*/ 	.word	0x000000ff
        /*02c0*/ 	.word	0x000000b8
        /*02c4*/ 	.short	0x0100
        /*02c6*/ 	.byte	0x04
	.zero		1


	//   ....[22]....
        /*02c8*/ 	.word	0x00000b90
        /*02cc*/ 	.word	0x000000ff
        /*02d0*/ 	.word	0x000000a0
        /*02d4*/ 	.short	0x0100
        /*02d6*/ 	.byte	0x04
	.zero		1


	//   ....[23]....
        /*02d8*/ 	.word	0x00000ba0
        /*02dc*/ 	.word	0x000000ff
        /*02e0*/ 	.word	0x000000c0
        /*02e4*/ 	.short	0x0100
        /*02e6*/ 	.byte	0x04
	.zero		1


	//   ....[24]....
        /*02e8*/ 	.word	0x00000bb0
        /*02ec*/ 	.word	0x000000ff
        /*02f0*/ 	.word	0x000000a8
        /*02f4*/ 	.short	0x0100
        /*02f6*/ 	.byte	0x04
	.zero		1


	//   ....[25]....
        /*02f8*/ 	.word	0x00000bc0
        /*02fc*/ 	.word	0x000000ff
        /*0300*/ 	.word	0x000000c8
        /*0304*/ 	.short	0x0100
        /*0306*/ 	.byte	0x04
	.zero		1


	//   ....[26]....
        /*0308*/ 	.word	0x00000cb0
        /*030c*/ 	.word	0x000000ff
        /*0310*/ 	.word	0x000000d0
        /*0314*/ 	.short	0x0100
        /*0316*/ 	.byte	0x04
	.zero		1


	//   ....[27]....
        /*0318*/ 	.word	0x00000cc0
        /*031c*/ 	.word	0x000000ff
        /*0320*/ 	.word	0x000000e0
        /*0324*/ 	.short	0x0100
        /*0326*/ 	.byte	0x04
	.zero		1


	//   ....[28]....
        /*0328*/ 	.word	0x00000cd0
        /*032c*/ 	.word	0x000000ff
        /*0330*/ 	.word	0x000000d8
        /*0334*/ 	.short	0x0100
        /*0336*/ 	.byte	0x04
	.zero		1


	//   ....[29]....
        /*0338*/ 	.word	0x00000ce0
        /*033c*/ 	.word	0x000000ff
        /*0340*/ 	.word	0x000000e8
        /*0344*/ 	.short	0x0100
        /*0346*/ 	.byte	0x04
	.zero		1


	//   ....[30]....
        /*0348*/ 	.word	0x00000dd0
        /*034c*/ 	.word	0x000000ff
        /*0350*/ 	.word	0x000000f0
        /*0354*/ 	.short	0x0100
        /*0356*/ 	.byte	0x06
	.zero		1


	//   ....[31]....
        /*0358*/ 	.word	0x000017e0
        /*035c*/ 	.word	0x00000002
        /*0360*/ 	.word	0x000000e0
        /*0364*/ 	.short	0x010a
        /*0366*/ 	.byte	0xff
	.zero		1


	//   ....[32]....
        /*0368*/ 	.word	0x00001810
        /*036c*/ 	.word	0x00000002
        /*0370*/ 	.word	0x000000d0
        /*0374*/ 	.short	0x0101
        /*0376*/ 	.byte	0xff
	.zero		1


	//   ....[33]....
        /*0378*/ 	.word	0x000018f0
        /*037c*/ 	.word	0x000000ff
        /*0380*/ 	.word	0x00000010
        /*0384*/ 	.short	0x010a
        /*0386*/ 	.byte	0x04
	.zero		1


	//   ....[34]....
        /*0388*/ 	.word	0x000019e0
        /*038c*/ 	.word	0x000000ff
        /*0390*/ 	.word	0x00000010
        /*0394*/ 	.short	0x010a
        /*0396*/ 	.byte	0x07
	.zero		1


	//   ....[35]....
        /*0398*/ 	.word	0x00001b40
        /*039c*/ 	.word	0x000000ff
        /*03a0*/ 	.word	0x00000010
        /*03a4*/ 	.short	0x010a
        /*03a6*/ 	.byte	0x04
	.zero		1


	//   ....[36]....
        /*03a8*/ 	.word	0x00001ef0
        /*03ac*/ 	.word	0x000000ff
        /*03b0*/ 	.word	0x00000068
        /*03b4*/ 	.short	0x0101
        /*03b6*/ 	.byte	0x15
	.zero		1


	//   ....[37]....
        /*03b8*/ 	.word	0x00001f10
        /*03bc*/ 	.word	0x000000ff
        /*03c0*/ 	.word	0x00000010
        /*03c4*/ 	.short	0x010a
        /*03c6*/ 	.byte	0x04
	.zero		1


	//   ....[38]....
        /*03c8*/ 	.word	0x00001f90
        /*03cc*/ 	.word	0x000000ff
        /*03d0*/ 	.word	0x00000010
        /*03d4*/ 	.short	0x010a
        /*03d6*/ 	.byte	0x07
	.zero		1


	//   ....[39]....
        /*03d8*/ 	.word	0x000020d0
        /*03dc*/ 	.word	0x000000ff
        /*03e0*/ 	.word	0x00000010
        /*03e4*/ 	.short	0x010a
        /*03e6*/ 	.byte	0x04
	.zero		1


	//   ....[40]....
        /*03e8*/ 	.word	0x000024b0
        /*03ec*/ 	.word	0x00000002
        /*03f0*/ 	.word	0x00000070
        /*03f4*/ 	.short	0x010a
        /*03f6*/ 	.byte	0xff
	.zero		1


	//   ....[41]....
        /*03f8*/ 	.word	0x00002570
        /*03fc*/ 	.word	0x00000002
        /*0400*/ 	.word	0x00000000
        /*0404*/ 	.short	0x0101
        /*0406*/ 	.byte	0xff
	.zero		1


	//   ....[42]....
        /*0408*/ 	.word	0x00002ad0
        /*040c*/ 	.word	0x000000ff
        /*0410*/ 	.word	0x00000000
        /*0414*/ 	.short	0x010a
        /*0416*/ 	.byte	0x04
	.zero		1


	//   ....[43]....
        /*0418*/ 	.word	0x00002b70
        /*041c*/ 	.word	0x00000000
        /*0420*/ 	.word	0x00000000
        /*0424*/ 	.short	0x010a
        /*0426*/ 	.byte	0xff
	.zero		1


	//   ....[44]....
        /*0428*/ 	.word	0x00002ca0
        /*042c*/ 	.word	0x00000000
        /*0430*/ 	.word	0x000000d0
        /*0434*/ 	.short	0x010a
        /*0436*/ 	.byte	0xff
	.zero		1


	//   ....[45]....
        /*0438*/ 	.word	0x00002d10
        /*043c*/ 	.word	0x00000000
        /*0440*/ 	.word	0x00000000
        /*0444*/ 	.short	0x0101
        /*0446*/ 	.byte	0xff
	.zero		1


	//   ....[46]....
        /*0448*/ 	.word	0x00002d30
        /*044c*/ 	.word	0x000000ff
        /*0450*/ 	.word	0x00000080
        /*0454*/ 	.short	0x010a
        /*0456*/ 	.byte	0x04
	.zero		1


	//   ....[47]....
        /*0458*/ 	.word	0x00002e50
        /*045c*/ 	.word	0x00000000
        /*0460*/ 	.word	0x00000070
        /*0464*/ 	.short	0x010a
        /*0466*/ 	.byte	0xff
	.zero		1


	//   ....[48]....
        /*0468*/ 	.word	0x00002f50
        /*046c*/ 	.word	0x00000000
        /*0470*/ 	.word	0x00000000
        /*0474*/ 	.short	0x0101
        /*0476*/ 	.byte	0xff
	.zero		1


	//   ....[49]....
        /*0478*/ 	.word	0x00002fe0
        /*047c*/ 	.word	0x000000ff
        /*0480*/ 	.word	0x00000080
        /*0484*/ 	.short	0x0106
        /*0486*/ 	.byte	0x04
	.zero		1


	//   ....[50]....
        /*0488*/ 	.word	0x00003000
        /*048c*/ 	.word	0x000000ff
        /*0490*/ 	.word	0x00000080
        /*0494*/ 	.short	0x010a
        /*0496*/ 	.byte	0x04
	.zero		1


	//   ....[51]....
        /*0498*/ 	.word	0x00003090
        /*049c*/ 	.word	0x000000ff
        /*04a0*/ 	.word	0x00000080
        /*04a4*/ 	.short	0x0106
        /*04a6*/ 	.byte	0x07
	.zero		1


	//   ....[52]....
        /*04a8*/ 	.word	0x000030d0
        /*04ac*/ 	.word	0x00000000
        /*04b0*/ 	.word	0x00000080
        /*04b4*/ 	.short	0x010a
        /*04b6*/ 	.byte	0xff
	.zero		1


	//   ....[53]....
        /*04b8*/ 	.word	0x00003330
        /*04bc*/ 	.word	0x000000ff
        /*04c0*/ 	.word	0x00000008
        /*04c4*/ 	.short	0x010a
        /*04c6*/ 	.byte	0x05
	.zero		1


	//   ....[54]....
        /*04c8*/ 	.word	0x00003350
        /*04cc*/ 	.word	0x000000ff
        /*04d0*/ 	.word	0x00000008
        /*04d4*/ 	.short	0x010a
        /*04d6*/ 	.byte	0x05
	.zero		1


	//   ....[55]....
        /*04d8*/ 	.word	0x000034f0
        /*04dc*/ 	.word	0x000000ff
        /*04e0*/ 	.word	0x00000008
        /*04e4*/ 	.short	0x010a
        /*04e6*/ 	.byte	0x05
	.zero		1


	//   ....[56]....
        /*04e8*/ 	.word	0x00003510
        /*04ec*/ 	.word	0x000000ff
        /*04f0*/ 	.word	0x00000008
        /*04f4*/ 	.short	0x010a
        /*04f6*/ 	.byte	0x05
	.zero		1


	//   ....[57]....
        /*04f8*/ 	.word	0x000035e0
        /*04fc*/ 	.word	0x000000ff
        /*0500*/ 	.word	0x00000000
        /*0504*/ 	.short	0x0101
        /*0506*/ 	.byte	0x04
	.zero		1


	//   ....[58]....
        /*0508*/ 	.word	0x000039a0
        /*050c*/ 	.word	0x00000000
        /*0510*/ 	.word	0x00000070
        /*0514*/ 	.short	0x010a
        /*0516*/ 	.byte	0xff
	.zero		1


	//   ....[59]....
        /*0518*/ 	.word	0x00003a60
        /*051c*/ 	.word	0x00000000
        /*0520*/ 	.word	0x00000000
        /*0524*/ 	.short	0x0101
        /*0526*/ 	.byte	0xff
	.zero		1


	//   ....[60]....
        /*0528*/ 	.word	0x00003b50
        /*052c*/ 	.word	0x000000ff
        /*0530*/ 	.word	0x00000000
        /*0534*/ 	.short	0x010a
        /*0536*/ 	.byte	0x04
	.zero		1


	//   ....[61]....
        /*0538*/ 	.word	0x00003b60
        /*053c*/ 	.word	0x000000ff
        /*0540*/ 	.word	0x000000b0
        /*0544*/ 	.short	0x010a
        /*0546*/ 	.byte	0x07
	.zero		1


	//   ....[62]....
        /*0548*/ 	.word	0x00003c20
        /*054c*/ 	.word	0x000000ff
        /*0550*/ 	.word	0x00000000
        /*0554*/ 	.short	0x010a
        /*0556*/ 	.byte	0x05
	.zero		1


	//   ....[63]....
        /*0558*/ 	.word	0x00003d70
        /*055c*/ 	.word	0x000000ff
        /*0560*/ 	.word	0x00000000
        /*0564*/ 	.short	0x010a
        /*0566*/ 	.byte	0x07
	.zero		1


	//   ....[64]....
        /*0568*/ 	.word	0x000044e0
        /*056c*/ 	.word	0x000000ff
        /*0570*/ 	.word	0x00000000
        /*0574*/ 	.short	0x010a
        /*0576*/ 	.byte	0x04
	.zero		1


	//   ....[65]....
        /*0578*/ 	.word	0x00004580
        /*057c*/ 	.word	0x000000ff
        /*0580*/ 	.word	0x00000000
        /*0584*/ 	.short	0x010a
        /*0586*/ 	.byte	0x05
	.zero		1


	//   ....[66]....
        /*0588*/ 	.word	0x00004610
        /*058c*/ 	.word	0x000000ff
        /*0590*/ 	.word	0x00000000
        /*0594*/ 	.short	0x010a
        /*0596*/ 	.byte	0x05
	.zero		1


	//   ....[67]....
        /*0598*/ 	.word	0x000046b0
        /*059c*/ 	.word	0x00000000
        /*05a0*/ 	.word	0x00000000
        /*05a4*/ 	.short	0x010a
        /*05a6*/ 	.byte	0xff
	.zero		1


	//   ....[68]....
        /*05a8*/ 	.word	0x000046f0
        /*05ac*/ 	.word	0x00000000
        /*05b0*/ 	.word	0x00000000
        /*05b4*/ 	.short	0x010a
        /*05b6*/ 	.byte	0xff
	.zero		1


	//   ....[69]....
        /*05b8*/ 	.word	0x00004770
        /*05bc*/ 	.word	0x000000ff
        /*05c0*/ 	.word	0x00000000
        /*05c4*/ 	.short	0x0101
        /*05c6*/ 	.byte	0x04
	.zero		1


	//   ....[70]....
        /*05c8*/ 	.word	0x000047b0
        /*05cc*/ 	.word	0x000000ff
        /*05d0*/ 	.word	0x000000f0
        /*05d4*/ 	.short	0x010a
        /*05d6*/ 	.byte	0x3e
	.zero		1


	//   ....[71]....
        /*05d8*/ 	.word	0x00004810
        /*05dc*/ 	.word	0x000000ff
        /*05e0*/ 	.word	0x00000000
        /*05e4*/ 	.short	0x0101
        /*05e6*/ 	.byte	0x04
	.zero		1


	//   ....[72]....
        /*05e8*/ 	.word	0x00004c40
        /*05ec*/ 	.word	0x00000000
        /*05f0*/ 	.word	0x00000070
        /*05f4*/ 	.short	0x010a
        /*05f6*/ 	.byte	0xff
	.zero		1


	//   ....[73]....
        /*05f8*/ 	.word	0x00004d00
        /*05fc*/ 	.word	0x00000000
        /*0600*/ 	.word	0x00000000
        /*0604*/ 	.short	0x0101
        /*0606*/ 	.byte	0xff
	.zero		1


	//   ....[74]....
        /*0608*/ 	.word	0x00005020
        /*060c*/ 	.word	0x000000ff
        /*0610*/ 	.word	0x00000068
        /*0614*/ 	.short	0x010a
        /*0616*/ 	.byte	0x04
	.zero		1


	//   ....[75]....
        /*0618*/ 	.word	0x00005220
        /*061c*/ 	.word	0x000000ff
        /*0620*/ 	.word	0x00000040
        /*0624*/ 	.short	0x010a
        /*0626*/ 	.byte	0x04
	.zero		1


	//   ....[76]....
        /*0628*/ 	.word	0x00005410
        /*062c*/ 	.word	0x000000ff
        /*0630*/ 	.word	0x00000020
        /*0634*/ 	.short	0x010b
        /*0636*/ 	.byte	0x04
	.zero		1


	//   ....[77]....
        /*0638*/ 	.word	0x00005420
        /*063c*/ 	.word	0x000000ff
        /*0640*/ 	.word	0x00000000
        /*0644*/ 	.short	0x0101
        /*0646*/ 	.byte	0x0d
	.zero		1


	//   ....[78]....
        /*0648*/ 	.word	0x00005430
        /*064c*/ 	.word	0x000000ff
        /*0650*/ 	.word	0x00000048
        /*0654*/ 	.short	0x010a
        /*0656*/ 	.byte	0x04
	.zero		1


	//   ....[79]....
        /*0658*/ 	.word	0x000055f0
        /*065c*/ 	.word	0x000000ff
        /*0660*/ 	.word	0x00000028
        /*0664*/ 	.short	0x010b
        /*0666*/ 	.byte	0x04
	.zero		1


	//   ....[80]....
        /*0668*/ 	.word	0x00005600
        /*066c*/ 	.word	0x000000ff
        /*0670*/ 	.word	0x00000000
        /*0674*/ 	.short	0x0101
        /*0676*/ 	.byte	0x0e
	.zero		1


	//   ....[81]....
        /*0678*/ 	.word	0x00005610
        /*067c*/ 	.word	0x000000ff
        /*0680*/ 	.word	0x00000050
        /*0684*/ 	.short	0x010a
        /*0686*/ 	.byte	0x04
	.zero		1


	//   ....[82]....
        /*0688*/ 	.word	0x000057d0
        /*068c*/ 	.word	0x000000ff
        /*0690*/ 	.word	0x00000030
        /*0694*/ 	.short	0x010b
        /*0696*/ 	.byte	0x04
	.zero		1


	//   ....[83]....
        /*0698*/ 	.word	0x000057e0
        /*069c*/ 	.word	0x000000ff
        /*06a0*/ 	.word	0x00000000
        /*06a4*/ 	.short	0x0101
        /*06a6*/ 	.byte	0x0f
	.zero		1


	//   ....[84]....
        /*06a8*/ 	.word	0x000057f0
        /*06ac*/ 	.word	0x000000ff
        /*06b0*/ 	.word	0x00000058
        /*06b4*/ 	.short	0x010a
        /*06b6*/ 	.byte	0x04
	.zero		1


	//   ....[85]....
        /*06b8*/ 	.word	0x000059c0
        /*06bc*/ 	.word	0x000000ff
        /*06c0*/ 	.word	0x00000038
        /*06c4*/ 	.short	0x010b
        /*06c6*/ 	.byte	0x04
	.zero		1


	//   ....[86]....
        /*06c8*/ 	.word	0x000059d0
        /*06cc*/ 	.word	0x000000ff
        /*06d0*/ 	.word	0x00000000
        /*06d4*/ 	.short	0x0101
        /*06d6*/ 	.byte	0x15
	.zero		1


	//   ....[87]....
        /*06d8*/ 	.word	0x000059e0
        /*06dc*/ 	.word	0x000000ff
        /*06e0*/ 	.word	0x00000040
        /*06e4*/ 	.short	0x010a
        /*06e6*/ 	.byte	0x04
	.zero		1


	//   ....[88]....
        /*06e8*/ 	.word	0x00005ba0
        /*06ec*/ 	.word	0x000000ff
        /*06f0*/ 	.word	0x00000020
        /*06f4*/ 	.short	0x010b
        /*06f6*/ 	.byte	0x04
	.zero		1


	//   ....[89]....
        /*06f8*/ 	.word	0x00005bb0
        /*06fc*/ 	.word	0x000000ff
        /*0700*/ 	.word	0x00000000
        /*0704*/ 	.short	0x0101
        /*0706*/ 	.byte	0x0d
	.zero		1


	//   ....[90]....
        /*0708*/ 	.word	0x00005bc0
        /*070c*/ 	.word	0x000000ff
        /*0710*/ 	.word	0x00000048
        /*0714*/ 	.short	0x010a
        /*0716*/ 	.byte	0x04
	.zero		1


	//   ....[91]....
        /*0718*/ 	.word	0x00005d80
        /*071c*/ 	.word	0x000000ff
        /*0720*/ 	.word	0x00000028
        /*0724*/ 	.short	0x010b
        /*0726*/ 	.byte	0x04
	.zero		1


	//   ....[92]....
        /*0728*/ 	.word	0x00005d90
        /*072c*/ 	.word	0x000000ff
        /*0730*/ 	.word	0x00000000
        /*0734*/ 	.short	0x0101
        /*0736*/ 	.byte	0x0e
	.zero		1


	//   ....[93]....
        /*0738*/ 	.word	0x00005da0
        /*073c*/ 	.word	0x000000ff
        /*0740*/ 	.word	0x00000050
        /*0744*/ 	.short	0x010a
        /*0746*/ 	.byte	0x04
	.zero		1


	//   ....[94]....
        /*0748*/ 	.word	0x00005f90
        /*074c*/ 	.word	0x000000ff
        /*0750*/ 	.word	0x00000030
        /*0754*/ 	.short	0x010b
        /*0756*/ 	.byte	0x04
	.zero		1


	//   ....[95]....
        /*0758*/ 	.word	0x00006000
        /*075c*/ 	.word	0x000000ff
        /*0760*/ 	.word	0x00000000
        /*0764*/ 	.short	0x0101
        /*0766*/ 	.byte	0x0f
	.zero		1


	//   ....[96]....
        /*0768*/ 	.word	0x00006010
        /*076c*/ 	.word	0x000000ff
        /*0770*/ 	.word	0x00000058
        /*0774*/ 	.short	0x010a
        /*0776*/ 	.byte	0x04
	.zero		1


	//   ....[97]....
        /*0778*/ 	.word	0x000062a0
        /*077c*/ 	.word	0x000000ff
        /*0780*/ 	.word	0x00000038
        /*0784*/ 	.short	0x010b
        /*0786*/ 	.byte	0x04
	.zero		1


	//   ....[98]....
        /*0788*/ 	.word	0x000062c0
        /*078c*/ 	.word	0x000000ff
        /*0790*/ 	.word	0x00000000
        /*0794*/ 	.short	0x0101
        /*0796*/ 	.byte	0x15
	.zero		1


	//   ....[99]....
        /*0798*/ 	.word	0x000062e0
        /*079c*/ 	.word	0x000000ff
        /*07a0*/ 	.word	0x00000040
        /*07a4*/ 	.short	0x010a
        /*07a6*/ 	.byte	0x04
	.zero		1


	//   ....[100]....
        /*07a8*/ 	.word	0x00006300
        /*07ac*/ 	.word	0x000000ff
        /*07b0*/ 	.word	0x00000048
        /*07b4*/ 	.short	0x010a
        /*07b6*/ 	.byte	0x04
	.zero		1


	//   ....[101]....
        /*07b8*/ 	.word	0x00006320
        /*07bc*/ 	.word	0x000000ff
        /*07c0*/ 	.word	0x00000050
        /*07c4*/ 	.short	0x010a
        /*07c6*/ 	.byte	0x04
	.zero		1


	//   ....[102]....
        /*07c8*/ 	.word	0x00006370
        /*07cc*/ 	.word	0x00000002
        /*07d0*/ 	.word	0x00000058
        /*07d4*/ 	.short	0x010a
        /*07d6*/ 	.byte	0xff
	.zero		1


	//   ....[103]....
        /*07d8*/ 	.word	0x000066e0
        /*07dc*/ 	.word	0x00000000
        /*07e0*/ 	.word	0x00000070
        /*07e4*/ 	.short	0x010a
        /*07e6*/ 	.byte	0xff
	.zero		1


	//   ....[104]....
        /*07e8*/ 	.word	0x000067f0
        /*07ec*/ 	.word	0x00000000
        /*07f0*/ 	.word	0x00000000
        /*07f4*/ 	.short	0x0101
        /*07f6*/ 	.byte	0xff
	.zero		1


	//   ....[105]....
        /*07f8*/ 	.word	0x00007240
        /*07fc*/ 	.word	0x000000ff
        /*0800*/ 	.word	0x00000020
        /*0804*/ 	.short	0x010a
        /*0806*/ 	.byte	0x24
	.zero		1


	//   ....[106]....
        /*0808*/ 	.word	0x00007270
        /*080c*/ 	.word	0x00000053
        /*0810*/ 	.word	0x00000090
        /*0814*/ 	.short	0x010a
        /*0816*/ 	.byte	0xff
	.zero		1


	//   ....[107]....
        /*0818*/ 	.word	0x00007360
        /*081c*/ 	.word	0x000000ff
        /*0820*/ 	.word	0x00000020
        /*0824*/ 	.short	0x010a
        /*0826*/ 	.byte	0x24
	.zero		1


	//   ....[108]....
        /*0828*/ 	.word	0x00007450
        /*082c*/ 	.word	0x00000053
        /*0830*/ 	.word	0x00000090
        /*0834*/ 	.short	0x010a
        /*0836*/ 	.byte	0xff
	.zero		1


	//   ....[109]....
        /*0838*/ 	.word	0x00007a60
        /*083c*/ 	.word	0x00000000
        /*0840*/ 	.word	0x00000000
        /*0844*/ 	.short	0x0101
        /*0846*/ 	.byte	0xff
	.zero		1


	//   ....[110]....
        /*0848*/ 	.word	0x00007a70
        /*084c*/ 	.word	0x00000002
        /*0850*/ 	.word	0x00000020
        /*0854*/ 	.short	0x010a
        /*0856*/ 	.byte	0xff
	.zero		1


	//   ....[111]....
        /*0858*/ 	.word	0x00007b50
        /*085c*/ 	.word	0x00000002
        /*0860*/ 	.word	0x00000020
        /*0864*/ 	.short	0x010a
        /*0866*/ 	.byte	0xff
	.zero		1


	//   ....[112]....
        /*0868*/ 	.word	0x00008200
        /*086c*/ 	.word	0x00000010
        /*0870*/ 	.word	0x00000000
        /*0874*/ 	.short	0x0101
        /*0876*/ 	.byte	0xff
	.zero		1


	//   ....[113]....
        /*0878*/ 	.word	0x00008220
        /*087c*/ 	.word	0x00000000
        /*0880*/ 	.word	0x00000020
        /*0884*/ 	.short	0x010a
        /*0886*/ 	.byte	0xff
	.zero		1


	//   ....[114]....
        /*0888*/ 	.word	0x000082f0
        /*088c*/ 	.word	0x00000000
        /*0890*/ 	.word	0x00000020
        /*0894*/ 	.short	0x010a
        /*0896*/ 	.byte	0xff
	.zero		1


	//   ....[115]....
        /*0898*/ 	.word	0x000089b0
        /*089c*/ 	.word	0x00000010
        /*08a0*/ 	.word	0x00000000
        /*08a4*/ 	.short	0x0101
        /*08a6*/ 	.byte	0xff
	.zero		1


	//   ....[116]....
        /*08a8*/ 	.word	0x000089d0
        /*08ac*/ 	.word	0x00000000
        /*08b0*/ 	.word	0x00000020
        /*08b4*/ 	.short	0x010a
        /*08b6*/ 	.byte	0xff
	.zero		1


	//   ....[117]....
        /*08b8*/ 	.word	0x00008aa0
        /*08bc*/ 	.word	0x00000000
        /*08c0*/ 	.word	0x00000020
        /*08c4*/ 	.short	0x010a
        /*08c6*/ 	.byte	0xff
	.zero		1


	//   ....[118]....
        /*08c8*/ 	.word	0x00009190
        /*08cc*/ 	.word	0x00000010
        /*08d0*/ 	.word	0x00000000
        /*08d4*/ 	.short	0x0101
        /*08d6*/ 	.byte	0xff
	.zero		1


	//   ....[119]....
        /*08d8*/ 	.word	0x000091b0
        /*08dc*/ 	.word	0x00000000
        /*08e0*/ 	.word	0x00000020
        /*08e4*/ 	.short	0x010a
        /*08e6*/ 	.byte	0xff
	.zero		1


	//   ....[120]....
        /*08e8*/ 	.word	0x00009280
        /*08ec*/ 	.word	0x00000000
        /*08f0*/ 	.word	0x00000020
        /*08f4*/ 	.short	0x010a
        /*08f6*/ 	.byte	0xff
	.zero		1


	//   ....[121]....
        /*08f8*/ 	.word	0x000099a0
        /*08fc*/ 	.word	0x00000010
        /*0900*/ 	.word	0x00000000
        /*0904*/ 	.short	0x0101
        /*0906*/ 	.byte	0xff
	.zero		1


	//   ....[122]....
        /*0908*/ 	.word	0x000099c0
        /*090c*/ 	.word	0x00000000
        /*0910*/ 	.word	0x00000020
        /*0914*/ 	.short	0x010a
        /*0916*/ 	.byte	0xff
	.zero		1


	//   ....[123]....
        /*0918*/ 	.word	0x00009a90
        /*091c*/ 	.word	0x00000000
        /*0920*/ 	.word	0x00000020
        /*0924*/ 	.short	0x010a
        /*0926*/ 	.byte	0xff
	.zero		1


	//   ....[124]....
        /*0928*/ 	.word	0x0000a190
        /*092c*/ 	.word	0x00000010
        /*0930*/ 	.word	0x00000000
        /*0934*/ 	.short	0x0101
        /*0936*/ 	.byte	0xff
	.zero		1


	//   ....[125]....
        /*0938*/ 	.word	0x0000a1b0
        /*093c*/ 	.word	0x00000000
        /*0940*/ 	.word	0x00000020
        /*0944*/ 	.short	0x010a
        /*0946*/ 	.byte	0xff
	.zero		1


	//   ....[126]....
        /*0948*/ 	.word	0x0000a280
        /*094c*/ 	.word	0x00000000
        /*0950*/ 	.word	0x00000020
        /*0954*/ 	.short	0x010a
        /*0956*/ 	.byte	0xff
	.zero		1


	//   ....[127]....
        /*0958*/ 	.word	0x0000a980
        /*095c*/ 	.word	0x00000010
        /*0960*/ 	.word	0x00000000
        /*0964*/ 	.short	0x0101
        /*0966*/ 	.byte	0xff
	.zero		1


	//   ....[128]....
        /*0968*/ 	.word	0x0000a9a0
        /*096c*/ 	.word	0x00000000
        /*0970*/ 	.word	0x00000020
        /*0974*/ 	.short	0x010a
        /*0976*/ 	.byte	0xff
	.zero		1


	//   ....[129]....
        /*0978*/ 	.word	0x0000aa70
        /*097c*/ 	.word	0x00000000
        /*0980*/ 	.word	0x00000020
        /*0984*/ 	.short	0x010a
        /*0986*/ 	.byte	0xff
	.zero		1


	//   ....[130]....
        /*0988*/ 	.word	0x0000ace0
        /*098c*/ 	.word	0x00000053
        /*0990*/ 	.word	0x00000000
        /*0994*/ 	.short	0x0101
        /*0996*/ 	.byte	0xff
	.zero		1


	//   ....[131]....
        /*0998*/ 	.word	0x0000b170
        /*099c*/ 	.word	0x00000000
        /*09a0*/ 	.word	0x00000000
        /*09a4*/ 	.short	0x0101
        /*09a6*/ 	.byte	0xff
	.zero		1


	//   ....[132]....
        /*09a8*/ 	.word	0x0000b3e0
        /*09ac*/ 	.word	0x000000ff
        /*09b0*/ 	.word	0x00000000
        /*09b4*/ 	.short	0x0101
        /*09b6*/ 	.byte	0x04
	.zero		1


	//   ....[133]....
        /*09b8*/ 	.word	0x0000b400
        /*09bc*/ 	.word	0x00000002
        /*09c0*/ 	.word	0x000000e0
        /*09c4*/ 	.short	0x010a
        /*09c6*/ 	.byte	0xff
	.zero		1


	//   ....[134]....
        /*09c8*/ 	.word	0x0000b460
        /*09cc*/ 	.word	0x00000002
        /*09d0*/ 	.word	0x00000010
        /*09d4*/ 	.short	0x010a
        /*09d6*/ 	.byte	0xff
	.zero		1


	//   ....[135]....
        /*09d8*/ 	.word	0x0000b4c0
        /*09dc*/ 	.word	0x00000002
        /*09e0*/ 	.word	0x00000010
        /*09e4*/ 	.short	0x010a
        /*09e6*/ 	.byte	0xff
	.zero		1


	//   ....[136]....
        /*09e8*/ 	.word	0x0000b510
        /*09ec*/ 	.word	0x00000002
        /*09f0*/ 	.word	0x00000070
        /*09f4*/ 	.short	0x010a
        /*09f6*/ 	.byte	0xff
	.zero		1


	//   ....[137]....
        /*09f8*/ 	.word	0x0000b570
        /*09fc*/ 	.word	0x00000000
        /*0a00*/ 	.word	0x00000000
        /*0a04*/ 	.short	0x010a
        /*0a06*/ 	.byte	0xff
	.zero		1


	//   ....[138]....
        /*0a08*/ 	.word	0x0000b5c0
        /*0a0c*/ 	.word	0x00000000
        /*0a10*/ 	.word	0x000000d0
        /*0a14*/ 	.short	0x010a
        /*0a16*/ 	.byte	0xff
	.zero		1


	//   ....[139]....
        /*0a18*/ 	.word	0x0000b620
        /*0a1c*/ 	.word	0x00000000
        /*0a20*/ 	.word	0x00000080
        /*0a24*/ 	.short	0x010a
        /*0a26*/ 	.byte	0xff
	.zero		1


	//   ....[140]....
        /*0a28*/ 	.word	0x0000b670
        /*0a2c*/ 	.word	0x00000000
        /*0a30*/ 	.word	0x00000070
        /*0a34*/ 	.short	0x010a
        /*0a36*/ 	.byte	0xff
	.zero		1


	//   ....[141]....
        /*0a38*/ 	.word	0x0000b6d0
        /*0a3c*/ 	.word	0x00000000
        /*0a40*/ 	.word	0x00000080
        /*0a44*/ 	.short	0x010a
        /*0a46*/ 	.byte	0xff
	.zero		1


	//   ....[142]....
        /*0a48*/ 	.word	0x0000b730
        /*0a4c*/ 	.word	0x00000004
        /*0a50*/ 	.word	0x00000008
        /*0a54*/ 	.short	0x010a
        /*0a56*/ 	.byte	0xff
	.zero		1


	//   ....[143]....
        /*0a58*/ 	.word	0x0000b810
        /*0a5c*/ 	.word	0x00000002
        /*0a60*/ 	.word	0x00000008
        /*0a64*/ 	.short	0x010a
        /*0a66*/ 	.byte	0xff
	.zero		1


	//   ....[144]....
        /*0a68*/ 	.word	0x0000b860
        /*0a6c*/ 	.word	0x00000000
        /*0a70*/ 	.word	0x00000070
        /*0a74*/ 	.short	0x010a
        /*0a76*/ 	.byte	0xff
	.zero		1


	//   ....[145]....
        /*0a78*/ 	.word	0x0000b8d0
        /*0a7c*/ 	.word	0x00000000
        /*0a80*/ 	.word	0x000000b0
        /*0a84*/ 	.short	0x010a
        /*0a86*/ 	.byte	0xff
	.zero		1


	//   ....[146]....
        /*0a88*/ 	.word	0x0000b930
        /*0a8c*/ 	.word	0x00000000
        /*0a90*/ 	.word	0x00000000
        /*0a94*/ 	.short	0x010a
        /*0a96*/ 	.byte	0xff
	.zero		1


	//   ....[147]....
        /*0a98*/ 	.word	0x0000b990
        /*0a9c*/ 	.word	0x00000000
        /*0aa0*/ 	.word	0x00000000
        /*0aa4*/ 	.short	0x010a
        /*0aa6*/ 	.byte	0xff
	.zero		1


	//   ....[148]....
        /*0aa8*/ 	.word	0x0000b9f0
        /*0aac*/ 	.word	0x00000000
        /*0ab0*/ 	.word	0x00000000
        /*0ab4*/ 	.short	0x010a
        /*0ab6*/ 	.byte	0xff
	.zero		1


	//   ....[149]....
        /*0ab8*/ 	.word	0x0000ba50
        /*0abc*/ 	.word	0x00000000
        /*0ac0*/ 	.word	0x00000000
        /*0ac4*/ 	.short	0x010a
        /*0ac6*/ 	.byte	0xff
	.zero		1


	//   ....[150]....
        /*0ac8*/ 	.word	0x0000bab0
        /*0acc*/ 	.word	0x00000000
        /*0ad0*/ 	.word	0x000000f0
        /*0ad4*/ 	.short	0x010a
        /*0ad6*/ 	.byte	0xff
	.zero		1


	//   ....[151]....
        /*0ad8*/ 	.word	0x0000bb00
        /*0adc*/ 	.word	0x00000000
        /*0ae0*/ 	.word	0x00000070
        /*0ae4*/ 	.short	0x010a
        /*0ae6*/ 	.byte	0xff
	.zero		1


	//   ....[152]....
        /*0ae8*/ 	.word	0x0000bb60
        /*0aec*/ 	.word	0x00000000
        /*0af0*/ 	.word	0x00000068
        /*0af4*/ 	.short	0x010a
        /*0af6*/ 	.byte	0xff
	.zero		1


	//   ....[153]....
        /*0af8*/ 	.word	0x0000bbc0
        /*0afc*/ 	.word	0x00000000
        /*0b00*/ 	.word	0x00000040
        /*0b04*/ 	.short	0x010a
        /*0b06*/ 	.byte	0xff
	.zero		1


	//   ....[154]....
        /*0b08*/ 	.word	0x0000bc20
        /*0b0c*/ 	.word	0x00000000
        /*0b10*/ 	.word	0x00000048
        /*0b14*/ 	.short	0x010a
        /*0b16*/ 	.byte	0xff
	.zero		1


	//   ....[155]....
        /*0b18*/ 	.word	0x0000bc80
        /*0b1c*/ 	.word	0x00000000
        /*0b20*/ 	.word	0x00000050
        /*0b24*/ 	.short	0x010a
        /*0b26*/ 	.byte	0xff
	.zero		1


	//   ....[156]....
        /*0b28*/ 	.word	0x0000bce0
        /*0b2c*/ 	.word	0x00000000
        /*0b30*/ 	.word	0x00000058
        /*0b34*/ 	.short	0x010a
        /*0b36*/ 	.byte	0xff
	.zero		1


	//   ....[157]....
        /*0b38*/ 	.word	0x0000bd40
        /*0b3c*/ 	.word	0x00000000
        /*0b40*/ 	.word	0x00000040
        /*0b44*/ 	.short	0x010a
        /*0b46*/ 	.byte	0xff
	.zero		1


	//   ....[158]....
        /*0b48*/ 	.word	0x0000bda0
        /*0b4c*/ 	.word	0x00000000
        /*0b50*/ 	.word	0x00000048
        /*0b54*/ 	.short	0x010a
        /*0b56*/ 	.byte	0xff
	.zero		1


	//   ....[159]....
        /*0b58*/ 	.word	0x0000be00
        /*0b5c*/ 	.word	0x00000000
        /*0b60*/ 	.word	0x00000050
        /*0b64*/ 	.short	0x010a
        /*0b66*/ 	.byte	0xff
	.zero		1


	//   ....[160]....
        /*0b68*/ 	.word	0x0000be60
        /*0b6c*/ 	.word	0x00000000
        /*0b70*/ 	.word	0x00000058
        /*0b74*/ 	.short	0x010a
        /*0b76*/ 	.byte	0xff
	.zero		1


	//   ....[161]....
        /*0b78*/ 	.word	0x0000bec0
        /*0b7c*/ 	.word	0x00000000
        /*0b80*/ 	.word	0x00000040
        /*0b84*/ 	.short	0x010a
        /*0b86*/ 	.byte	0xff
	.zero		1


	//   ....[162]....
        /*0b88*/ 	.word	0x0000bf20
        /*0b8c*/ 	.word	0x00000000
        /*0b90*/ 	.word	0x00000048
        /*0b94*/ 	.short	0x010a
        /*0b96*/ 	.byte	0xff
	.zero		1


	//   ....[163]....
        /*0b98*/ 	.word	0x0000bf80
        /*0b9c*/ 	.word	0x00000002
        /*0ba0*/ 	.word	0x00000050
        /*0ba4*/ 	.short	0x010a
        /*0ba6*/ 	.byte	0xff
	.zero		1


	//   ....[164]....
        /*0ba8*/ 	.word	0x0000bfd0
        /*0bac*/ 	.word	0x00000000
        /*0bb0*/ 	.word	0x00000070
        /*0bb4*/ 	.short	0x010a
        /*0bb6*/ 	.byte	0xff
	.zero		1


	//   ....[165]....
        /*0bb8*/ 	.word	0x0000c030
        /*0bbc*/ 	.word	0x00000002
        /*0bc0*/ 	.word	0x00000020
        /*0bc4*/ 	.short	0x010a
        /*0bc6*/ 	.byte	0xff
	.zero		1


	//   ....[166]....
        /*0bc8*/ 	.word	0x0000c080
        /*0bcc*/ 	.word	0x00000053
        /*0bd0*/ 	.word	0x00000090
        /*0bd4*/ 	.short	0x010a
        /*0bd6*/ 	.byte	0xff
	.zero		1


	//   ....[167]....
        /*0bd8*/ 	.word	0x0000c0d0
        /*0bdc*/ 	.word	0x00000002
        /*0be0*/ 	.word	0x00000020
        /*0be4*/ 	.short	0x010a
        /*0be6*/ 	.byte	0xff
	.zero		1


	//   ....[168]....
        /*0be8*/ 	.word	0x0000c120
        /*0bec*/ 	.word	0x00000000
        /*0bf0*/ 	.word	0x00000020
        /*0bf4*/ 	.short	0x010a
        /*0bf6*/ 	.byte	0xff
	.zero		1


	//   ....[169]....
        /*0bf8*/ 	.word	0x0000c170
        /*0bfc*/ 	.word	0x00000000
        /*0c00*/ 	.word	0x00000020
        /*0c04*/ 	.short	0x010a
        /*0c06*/ 	.byte	0xff
	.zero		1


	//   ....[170]....
        /*0c08*/ 	.word	0x0000c1c0
        /*0c0c*/ 	.word	0x00000000
        /*0c10*/ 	.word	0x00000020
        /*0c14*/ 	.short	0x010a
        /*0c16*/ 	.byte	0xff
	.zero		1


	//   ....[171]....
        /*0c18*/ 	.word	0x0000c210
        /*0c1c*/ 	.word	0x00000000
        /*0c20*/ 	.word	0x00000020
        /*0c24*/ 	.short	0x010a
        /*0c26*/ 	.byte	0xff
	.zero		1


	//   ....[172]....
        /*0c28*/ 	.word	0x0000c260
        /*0c2c*/ 	.word	0x00000000
        /*0c30*/ 	.word	0x00000020
        /*0c34*/ 	.short	0x010a
        /*0c36*/ 	.byte	0xff
	.zero		1


	//   ....[173]....
        /*0c38*/ 	.word	0x0000c2b0
        /*0c3c*/ 	.word	0x00000000
        /*0c40*/ 	.word	0x00000020
        /*0c44*/ 	.short	0x010a
        /*0c46*/ 	.byte	0xff
	.zero		1


	//----- nvinfo : EIATTR_NUM_MBARRIERS
	.align		4
.L_47:
        /*0c48*/ 	.byte	0x03, 0x38
        /*0c4a*/ 	.short	0x001f


	//----- nvinfo : EIATTR_EXIT_INSTR_OFFSETS
	.align		4
        /*0c4c*/ 	.byte	0x04, 0x1c
        /*0c4e*/ 	.short	(.L_49 - .L_48)


	//   ....[0]....
.L_48:
        /*0c50*/ 	.word	0x00002ba0


	//   ....[1]....
        /*0c54*/ 	.word	0x000030a0


	//   ....[2]....
        /*0c58*/ 	.word	0x00003100


	//   ....[3]....
        /*0c5c*/ 	.word	0x00004a50


	//   ....[4]....
        /*0c60*/ 	.word	0x000063a0


	//   ....[5]....
        /*0c64*/ 	.word	0x000063e0


	//   ....[6]....
        /*0c68*/ 	.word	0x0000b2d0


	//   ....[7]....
        /*0c6c*/ 	.word	0x0000b350


	//   ....[8]....
        /*0c70*/ 	.word	0x0000b380


	//   ....[9]....
        /*0c74*/ 	.word	0x0000b3f0


	//----- nvinfo : EIATTR_MAX_THREADS
	.align		4
.L_49:
        /*0c78*/ 	.byte	0x04, 0x05
        /*0c7a*/ 	.short	(.L_51 - .L_50)
.L_50:
        /*0c7c*/ 	.word	0x00000100
        /*0c80*/ 	.word	0x00000001
        /*0c84*/ 	.word	0x00000001


	//----- nvinfo : EIATTR_CRS_STACK_SIZE
	.align		4
.L_51:
        /*0c88*/ 	.byte	0x04, 0x1e
        /*0c8a*/ 	.short	(.L_53 - .L_52)
.L_52:
        /*0c8c*/ 	.word	0x00000000


	//----- nvinfo : EIATTR_CBANK_PARAM_SIZE
	.align		4
.L_53:
        /*0c90*/ 	.byte	0x03, 0x19
        /*0c92*/ 	.short	0x0800


	//----- nvinfo : EIATTR_PARAM_CBANK
	.align		4
        /*0c94*/ 	.byte	0x04, 0x0a
        /*0c96*/ 	.short	(.L_55 - .L_54)
	.align		4
.L_54:
        /*0c98*/ 	.word	index@(.nv.constant0._ZN7cutlass13device_kernelINS_4gemm6kernel13GemmUniversalIN4cute5tupleIJiiiiEEENS1_10collective13CollectiveMmaINS1_35MainloopSm100TmaUmmaWarpSpecializedILi2ELi2ELi4ENS5_IJNS4_1CILi2EEENSA_ILi1EEESC_EEEEENS5_IJNSA_ILi128EEENSA_ILi256EEESF_EEEfNS5_IJlSC_lEEEfSI_NS4_8TiledMMAINS4_8MMA_AtomIJNS4_23SM100_MMA_TF32_2x1SM_SSINS_10tfloat32_tESM_fLi128ELi256ELNS4_4UMMA5MajorE0ELSO_0ELNSN_7ScaleInE0ELSP_0EEEEEENS4_6LayoutINS5_IJSC_SC_SC_EEENS5_IJNSA_ILi0EEESU_SU_EEEEENS5_IJNS4_10UnderscoreESX_SX_EEEEENS4_18SM100_TMA_2SM_LOADENS4_14ComposedLayoutINS4_7SwizzleILi3ELi4ELi3EEENS4_18smem_ptr_flag_bitsILi32EEENSS_INS5_IJNSA_ILi8EEENSA_ILi32EEEEEENS5_IJS17_SC_EEEEEEEvNS4_8identityES10_S1B_vS1C_EENS_8epilogue10collective18CollectiveEpilogueINS1E_23Sm100TmaWarpSpecializedILi4ELi2ELi16ELb1ELb0EEEJNS5_IJNSA_ILi64EEESG_SF_EEENS5_IJNSS_IS1J_SC_EENSS_INS5_IJNSA_ILi16EEESB_EEENS5_IJSC_SF_EEEEEEEEfSI_fSI_NS1E_6fusion15FusionCallbacksIS1I_NS1R_17LinearCombinationIffffLNS_15FloatRoundStyleE2EEES1K_S1Q_JEEENS4_5SM1004TMEM4LOAD26SM100_TMEM_LOAD_32dp32b16xENS4_13SM90_TMA_LOADENS11_INS12_ILi2ELi4ELi3EEES15_NSS_INS5_IJS16_S1M_EEENS5_IJS1M_SC_EEEEEEENS4_39AutoVectorizingCopyWithAssumedAlignmentILi128EEENS4_14SM90_TMA_STOREES26_S28_S28_EEEvvEEEEvNT_6ParamsE)
        /*0c9c*/ 	.short	0x0380
        /*0c9e*/ 	.short	0x0800


	//----- nvinfo : EIATTR_SW_WAR
	.align		4
.L_55:
        /*0ca0*/ 	.byte	0x04, 0x36
        /*0ca2*/ 	.short	(.L_57 - .L_56)
.L_56:
        /*0ca4*/ 	.word	0x00000008
.L_57:


//--------------------- .nv.callgraph             --------------------------
	.section	.nv.callgraph,"",@"SHT_CUDA_CALLGRAPH"
	.align	4
	.sectionentsize	8
	.align		4
        /*0000*/ 	.word	0x00000000
	.align		4
        /*0004*/ 	.word	0xffffffff
	.align		4
        /*0008*/ 	.word	index@(_ZN7cutlass13device_kernelINS_4gemm6kernel13GemmUniversalIN4cute5tupleIJiiiiEEENS1_10collective13CollectiveMmaINS1_35MainloopSm100TmaUmmaWarpSpecializedILi2ELi2ELi4ENS5_IJNS4_1CILi2EEENSA_ILi1EEESC_EEEEENS5_IJNSA_ILi128EEENSA_ILi256EEESF_EEEfNS5_IJlSC_lEEEfSI_NS4_8TiledMMAINS4_8MMA_AtomIJNS4_23SM100_MMA_TF32_2x1SM_SSINS_10tfloat32_tESM_fLi128ELi256ELNS4_4UMMA5MajorE0ELSO_0ELNSN_7ScaleInE0ELSP_0EEEEEENS4_6LayoutINS5_IJSC_SC_SC_EEENS5_IJNSA_ILi0EEESU_SU_EEEEENS5_IJNS4_10UnderscoreESX_SX_EEEEENS4_18SM100_TMA_2SM_LOADENS4_14ComposedLayoutINS4_7SwizzleILi3ELi4ELi3EEENS4_18smem_ptr_flag_bitsILi32EEENSS_INS5_IJNSA_ILi8EEENSA_ILi32EEEEEENS5_IJS17_SC_EEEEEEEvNS4_8identityES10_S1B_vS1C_EENS_8epilogue10collective18CollectiveEpilogueINS1E_23Sm100TmaWarpSpecializedILi4ELi2ELi16ELb1ELb0EEEJNS5_IJNSA_ILi64EEESG_SF_EEENS5_IJNSS_IS1J_SC_EENSS_INS5_IJNSA_ILi16EEESB_EEENS5_IJSC_SF_EEEEEEEEfSI_fSI_NS1E_6fusion15FusionCallbacksIS1I_NS1R_17LinearCombinationIffffLNS_15FloatRoundStyleE2EEES1K_S1Q_JEEENS4_5SM1004TMEM4LOAD26SM100_TMEM_LOAD_32dp32b16xENS4_13SM90_TMA_LOADENS11_INS12_ILi2ELi4ELi3EEES15_NSS_INS5_IJS16_S1M_EEENS5_IJS1M_SC_EEEEEEENS4_39AutoVectorizingCopyWithAssumedAlignmentILi128EEENS4_14SM90_TMA_STOREES26_S28_S28_EEEvvEEEEvNT_6ParamsE)
	.align		4
        /*000c*/ 	.word	index@(__assertfail)
	.align		4
        /*0010*/ 	.word	0x00000000
	.align		4
        /*0014*/ 	.word	0xfffffffe
	.align		4
        /*0018*/ 	.word	0x00000000
	.align		4
        /*001c*/ 	.word	0xfffffffd
	.align		4
        /*0020*/ 	.word	0x00000000
	.align		4
        /*0024*/ 	.word	0xfffffffc


//--------------------- .nv.constant4             --------------------------
	.section	.nv.constant4,"a",@progbits
	.align	8
	.align		8
.nv.constant4:
        /*0000*/ 	.dword	__assertfail
	.align		8
        /*0008*/ 	.dword	__unnamed_1
	.align		8
        /*0010*/ 	.dword	__unnamed_2
	.align		8
        /*0018*/ 	.dword	_ZN40_INTERNAL_2e8235cb_4_k_cu_d5a432c2_239654cuda3std3__45__cpo5beginE
	.align		8
        /*0020*/ 	.dword	_ZN40_INTERNAL_2e8235cb_4_k_cu_d5a432c2_239654cuda3std3__45__cpo3endE
	.align		8
        /*0028*/ 	.dword	_ZN40_INTERNAL_2e8235cb_4_k_cu_d5a432c2_239654cuda3std3__45__cpo6cbeginE
	.align		8
        /*0030*/ 	.dword	_ZN40_INTERNAL_2e8235cb_4_k_cu_d5a432c2_239654cuda3std3__45__cpo4cendE
	.align		8
        /*0038*/ 	.dword	_ZN40_INTERNAL_2e8235cb_4_k_cu_d5a432c2_239654cuda3std3__442_GLOBAL__N__2e8235cb_4_k_cu_d5a432c2_239656ignoreE
	.align		8
        /*0040*/ 	.dword	_ZN40_INTERNAL_2e8235cb_4_k_cu_d5a432c2_239654cuda3std3__419piecewise_constructE
	.align		8
        /*0048*/ 	.dword	_ZN40_INTERNAL_2e8235cb_4_k_cu_d5a432c2_239654cuda3std3__48in_placeE
	.align		8
        /*0050*/ 	.dword	_ZN40_INTERNAL_2e8235cb_4_k_cu_d5a432c2_239654cuda3std6ranges3__45__cpo4swapE
	.align		8
        /*0058*/ 	.dword	_ZN40_INTERNAL_2e8235cb_4_k_cu_d5a432c2_239654cuda3std6ranges3__45__cpo9iter_moveE
	.align		8
        /*0060*/ 	.dword	_ZN40_INTERNAL_2e8235cb_4_k_cu_d5a432c2_239654cute7productE
	.align		8
        /*0068*/ 	.dword	_ZN40_INTERNAL_2e8235cb_4_k_cu_d5a432c2_239654cute1_E
	.align		8
        /*0070*/ 	.dword	$str$25
	.align		8
        /*0078*/ 	.dword	$str$26
	.align		8
        /*0080*/ 	.dword	$str$27
	.align		8
        /*0088*/ 	.dword	$str$28


//--------------------- .text._ZN7cutlass13device_kernelINS_4gemm6kernel13GemmUniversalIN4cute5tupleIJiiiiEEENS1_10collective13CollectiveMmaINS1_35MainloopSm100TmaUmmaWarpSpecializedILi2ELi2ELi4ENS5_IJNS4_1CILi2EEENSA_ILi1EEESC_EEEEENS5_IJNSA_ILi128EEENSA_ILi256EEESF_EEEfNS5_IJlSC_lEEEfSI_NS4_8TiledMMAINS4_8MMA_AtomIJNS4_23SM100_MMA_TF32_2x1SM_SSINS_10tfloat32_tESM_fLi128ELi256ELNS4_4UMMA5MajorE0ELSO_0ELNSN_7ScaleInE0ELSP_0EEEEEENS4_6LayoutINS5_IJSC_SC_SC_EEENS5_IJNSA_ILi0EEESU_SU_EEEEENS5_IJNS4_10UnderscoreESX_SX_EEEEENS4_18SM100_TMA_2SM_LOADENS4_14ComposedLayoutINS4_7SwizzleILi3ELi4ELi3EEENS4_18smem_ptr_flag_bitsILi32EEENSS_INS5_IJNSA_ILi8EEENSA_ILi32EEEEEENS5_IJS17_SC_EEEEEEEvNS4_8identityES10_S1B_vS1C_EENS_8epilogue10collective18CollectiveEpilogueINS1E_23Sm100TmaWarpSpecializedILi4ELi2ELi16ELb1ELb0EEEJNS5_IJNSA_ILi64EEESG_SF_EEENS5_IJNSS_IS1J_SC_EENSS_INS5_IJNSA_ILi16EEESB_EEENS5_IJSC_SF_EEEEEEEEfSI_fSI_NS1E_6fusion15FusionCallbacksIS1I_NS1R_17LinearCombinationIffffLNS_15FloatRoundStyleE2EEES1K_S1Q_JEEENS4_5SM1004TMEM4LOAD26SM100_TMEM_LOAD_32dp32b16xENS4_13SM90_TMA_LOADENS11_INS12_ILi2ELi4ELi3EEES15_NSS_INS5_IJS16_S1M_EEENS5_IJS1M_SC_EEEEEEENS4_39AutoVectorizingCopyWithAssumedAlignmentILi128EEENS4_14SM90_TMA_STOREES26_S28_S28_EEEvvEEEEvNT_6ParamsE --------------------------
	.section	.text._ZN7cutlass13device_kernelINS_4gemm6kernel13GemmUniversalIN4cute5tupleIJiiiiEEENS1_10collective13CollectiveMmaINS1_35MainloopSm100TmaUmmaWarpSpecializedILi2ELi2ELi4ENS5_IJNS4_1CILi2EEENSA_ILi1EEESC_EEEEENS5_IJNSA_ILi128EEENSA_ILi256EEESF_EEEfNS5_IJlSC_lEEEfSI_NS4_8TiledMMAINS4_8MMA_AtomIJNS4_23SM100_MMA_TF32_2x1SM_SSINS_10tfloat32_tESM_fLi128ELi256ELNS4_4UMMA5MajorE0ELSO_0ELNSN_7ScaleInE0ELSP_0EEEEEENS4_6LayoutINS5_IJSC_SC_SC_EEENS5_IJNSA_ILi0EEESU_SU_EEEEENS5_IJNS4_10UnderscoreESX_SX_EEEEENS4_18SM100_TMA_2SM_LOADENS4_14ComposedLayoutINS4_7SwizzleILi3ELi4ELi3EEENS4_18smem_ptr_flag_bitsILi32EEENSS_INS5_IJNSA_ILi8EEENSA_ILi32EEEEEENS5_IJS17_SC_EEEEEEEvNS4_8identityES10_S1B_vS1C_EENS_8epilogue10collective18CollectiveEpilogueINS1E_23Sm100TmaWarpSpecializedILi4ELi2ELi16ELb1ELb0EEEJNS5_IJNSA_ILi64EEESG_SF_EEENS5_IJNSS_IS1J_SC_EENSS_INS5_IJNSA_ILi16EEESB_EEENS5_IJSC_SF_EEEEEEEEfSI_fSI_NS1E_6fusion15FusionCallbacksIS1I_NS1R_17LinearCombinationIffffLNS_15FloatRoundStyleE2EEES1K_S1Q_JEEENS4_5SM1004TMEM4LOAD26SM100_TMEM_LOAD_32dp32b16xENS4_13SM90_TMA_LOADENS11_INS12_ILi2ELi4ELi3EEES15_NSS_INS5_IJS16_S1M_EEENS5_IJS1M_SC_EEEEEEENS4_39AutoVectorizingCopyWithAssumedAlignmentILi128EEENS4_14SM90_TMA_STOREES26_S28_S28_EEEvvEEEEvNT_6ParamsE,"ax",@progbits
	.align	128
.text._ZN7cutlass13device_kernelINS_4gemm6kernel13GemmUniversalIN4cute5tupleIJiiiiEEENS1_10collective13CollectiveMmaINS1_35MainloopSm100TmaUmmaWarpSpecializedILi2ELi2ELi4ENS5_IJNS4_1CILi2EEENSA_ILi1EEESC_EEEEENS5_IJNSA_ILi128EEENSA_ILi256EEESF_EEEfNS5_IJlSC_lEEEfSI_NS4_8TiledMMAINS4_8MMA_AtomIJNS4_23SM100_MMA_TF32_2x1SM_SSINS_10tfloat32_tESM_fLi128ELi256ELNS4_4UMMA5MajorE0ELSO_0ELNSN_7ScaleInE0ELSP_0EEEEEENS4_6LayoutINS5_IJSC_SC_SC_EEENS5_IJNSA_ILi0EEESU_SU_EEEEENS5_IJNS4_10UnderscoreESX_SX_EEEEENS4_18SM100_TMA_2SM_LOADENS4_14ComposedLayoutINS4_7SwizzleILi3ELi4ELi3EEENS4_18smem_ptr_flag_bitsILi32EEENSS_INS5_IJNSA_ILi8EEENSA_ILi32EEEEEENS5_IJS17_SC_EEEEEEEvNS4_8identityES10_S1B_vS1C_EENS_8epilogue10collective18CollectiveEpilogueINS1E_23Sm100TmaWarpSpecializedILi4ELi2ELi16ELb1ELb0EEEJNS5_IJNSA_ILi64EEESG_SF_EEENS5_IJNSS_IS1J_SC_EENSS_INS5_IJNSA_ILi16EEESB_EEENS5_IJSC_SF_EEEEEEEEfSI_fSI_NS1E_6fusion15FusionCallbacksIS1I_NS1R_17LinearCombinationIffffLNS_15FloatRoundStyleE2EEES1K_S1Q_JEEENS4_5SM1004TMEM4LOAD26SM100_TMEM_LOAD_32dp32b16xENS4_13SM90_TMA_LOADENS11_INS12_ILi2ELi4ELi3EEES15_NSS_INS5_IJS16_S1M_EEENS5_IJS1M_SC_EEEEEEENS4_39AutoVectorizingCopyWithAssumedAlignmentILi128EEENS4_14SM90_TMA_STOREES26_S28_S28_EEEvvEEEEvNT_6ParamsE:
        .type           _ZN7cutlass13device_kernelINS_4gemm6kernel13GemmUniversalIN4cute5tupleIJiiiiEEENS1_10collective13CollectiveMmaINS1_35MainloopSm100TmaUmmaWarpSpecializedILi2ELi2ELi4ENS5_IJNS4_1CILi2EEENSA_ILi1EEESC_EEEEENS5_IJNSA_ILi128EEENSA_ILi256EEESF_EEEfNS5_IJlSC_lEEEfSI_NS4_8TiledMMAINS4_8MMA_AtomIJNS4_23SM100_MMA_TF32_2x1SM_SSINS_10tfloat32_tESM_fLi128ELi256ELNS4_4UMMA5MajorE0ELSO_0ELNSN_7ScaleInE0ELSP_0EEEEEENS4_6LayoutINS5_IJSC_SC_SC_EEENS5_IJNSA_ILi0EEESU_SU_EEEEENS5_IJNS4_10UnderscoreESX_SX_EEEEENS4_18SM100_TMA_2SM_LOADENS4_14ComposedLayoutINS4_7SwizzleILi3ELi4ELi3EEENS4_18smem_ptr_flag_bitsILi32EEENSS_INS5_IJNSA_ILi8EEENSA_ILi32EEEEEENS5_IJS17_SC_EEEEEEEvNS4_8identityES10_S1B_vS1C_EENS_8epilogue10collective18CollectiveEpilogueINS1E_23Sm100TmaWarpSpecializedILi4ELi2ELi16ELb1ELb0EEEJNS5_IJNSA_ILi64EEESG_SF_EEENS5_IJNSS_IS1J_SC_EENSS_INS5_IJNSA_ILi16EEESB_EEENS5_IJSC_SF_EEEEEEEEfSI_fSI_NS1E_6fusion15FusionCallbacksIS1I_NS1R_17LinearCombinationIffffLNS_15FloatRoundStyleE2EEES1K_S1Q_JEEENS4_5SM1004TMEM4LOAD26SM100_TMEM_LOAD_32dp32b16xENS4_13SM90_TMA_LOADENS11_INS12_ILi2ELi4ELi3EEES15_NSS_INS5_IJS16_S1M_EEENS5_IJS1M_SC_EEEEEEENS4_39AutoVectorizingCopyWithAssumedAlignmentILi128EEENS4_14SM90_TMA_STOREES26_S28_S28_EEEvvEEEEvNT_6ParamsE,@function
        .size           _ZN7cutlass13device_kernelINS_4gemm6kernel13GemmUniversalIN4cute5tupleIJiiiiEEENS1_10collective13CollectiveMmaINS1_35MainloopSm100TmaUmmaWarpSpecializedILi2ELi2ELi4ENS5_IJNS4_1CILi2EEENSA_ILi1EEESC_EEEEENS5_IJNSA_ILi128EEENSA_ILi256EEESF_EEEfNS5_IJlSC_lEEEfSI_NS4_8TiledMMAINS4_8MMA_AtomIJNS4_23SM100_MMA_TF32_2x1SM_SSINS_10tfloat32_tESM_fLi128ELi256ELNS4_4UMMA5MajorE0ELSO_0ELNSN_7ScaleInE0ELSP_0EEEEEENS4_6LayoutINS5_IJSC_SC_SC_EEENS5_IJNSA_ILi0EEESU_SU_EEEEENS5_IJNS4_10UnderscoreESX_SX_EEEEENS4_18SM100_TMA_2SM_LOADENS4_14ComposedLayoutINS4_7SwizzleILi3ELi4ELi3EEENS4_18smem_ptr_flag_bitsILi32EEENSS_INS5_IJNSA_ILi8EEENSA_ILi32EEEEEENS5_IJS17_SC_EEEEEEEvNS4_8identityES10_S1B_vS1C_EENS_8epilogue10collective18CollectiveEpilogueINS1E_23Sm100TmaWarpSpecializedILi4ELi2ELi16ELb1ELb0EEEJNS5_IJNSA_ILi64EEESG_SF_EEENS5_IJNSS_IS1J_SC_EENSS_INS5_IJNSA_ILi16EEESB_EEENS5_IJSC_SF_EEEEEEEEfSI_fSI_NS1E_6fusion15FusionCallbacksIS1I_NS1R_17LinearCombinationIffffLNS_15FloatRoundStyleE2EEES1K_S1Q_JEEENS4_5SM1004TMEM4LOAD26SM100_TMEM_LOAD_32dp32b16xENS4_13SM90_TMA_LOADENS11_INS12_ILi2ELi4ELi3EEES15_NSS_INS5_IJS16_S1M_EEENS5_IJS1M_SC_EEEEEEENS4_39AutoVectorizingCopyWithAssumedAlignmentILi128EEENS4_14SM90_TMA_STOREES26_S28_S28_EEEvvEEEEvNT_6ParamsE,(.L_x_239 - _ZN7cutlass13device_kernelINS_4gemm6kernel13GemmUniversalIN4cute5tupleIJiiiiEEENS1_10collective13CollectiveMmaINS1_35MainloopSm100TmaUmmaWarpSpecializedILi2ELi2ELi4ENS5_IJNS4_1CILi2EEENSA_ILi1EEESC_EEEEENS5_IJNSA_ILi128EEENSA_ILi256EEESF_EEEfNS5_IJlSC_lEEEfSI_NS4_8TiledMMAINS4_8MMA_AtomIJNS4_23SM100_MMA_TF32_2x1SM_SSINS_10tfloat32_tESM_fLi128ELi256ELNS4_4UMMA5MajorE0ELSO_0ELNSN_7ScaleInE0ELSP_0EEEEEENS4_6LayoutINS5_IJSC_SC_SC_EEENS5_IJNSA_ILi0EEESU_SU_EEEEENS5_IJNS4_10UnderscoreESX_SX_EEEEENS4_18SM100_TMA_2SM_LOADENS4_14ComposedLayoutINS4_7SwizzleILi3ELi4ELi3EEENS4_18smem_ptr_flag_bitsILi32EEENSS_INS5_IJNSA_ILi8EEENSA_ILi32EEEEEENS5_IJS17_SC_EEEEEEEvNS4_8identityES10_S1B_vS1C_EENS_8epilogue10collective18CollectiveEpilogueINS1E_23Sm100TmaWarpSpecializedILi4ELi2ELi16ELb1ELb0EEEJNS5_IJNSA_ILi64EEESG_SF_EEENS5_IJNSS_IS1J_SC_EENSS_INS5_IJNSA_ILi16EEESB_EEENS5_IJSC_SF_EEEEEEEEfSI_fSI_NS1E_6fusion15FusionCallbacksIS1I_NS1R_17LinearCombinationIffffLNS_15FloatRoundStyleE2EEES1K_S1Q_JEEENS4_5SM1004TMEM4LOAD26SM100_TMEM_LOAD_32dp32b16xENS4_13SM90_TMA_LOADENS11_INS12_ILi2ELi4ELi3EEES15_NSS_INS5_IJS16_S1M_EEENS5_IJS1M_SC_EEEEEEENS4_39AutoVectorizingCopyWithAssumedAlignmentILi128EEENS4_14SM90_TMA_STOREES26_S28_S28_EEEvvEEEEvNT_6ParamsE)
        .other          _ZN7cutlass13device_kernelINS_4gemm6kernel13GemmUniversalIN4cute5tupleIJiiiiEEENS1_10collective13CollectiveMmaINS1_35MainloopSm100TmaUmmaWarpSpecializedILi2ELi2ELi4ENS5_IJNS4_1CILi2EEENSA_ILi1EEESC_EEEEENS5_IJNSA_ILi128EEENSA_ILi256EEESF_EEEfNS5_IJlSC_lEEEfSI_NS4_8TiledMMAINS4_8MMA_AtomIJNS4_23SM100_MMA_TF32_2x1SM_SSINS_10tfloat32_tESM_fLi128ELi256ELNS4_4UMMA5MajorE0ELSO_0ELNSN_7ScaleInE0ELSP_0EEEEEENS4_6LayoutINS5_IJSC_SC_SC_EEENS5_IJNSA_ILi0EEESU_SU_EEEEENS5_IJNS4_10UnderscoreESX_SX_EEEEENS4_18SM100_TMA_2SM_LOADENS4_14ComposedLayoutINS4_7SwizzleILi3ELi4ELi3EEENS4_18smem_ptr_flag_bitsILi32EEENSS_INS5_IJNSA_ILi8EEENSA_ILi32EEEEEENS5_IJS17_SC_EEEEEEEvNS4_8identityES10_S1B_vS1C_EENS_8epilogue10collective18CollectiveEpilogueINS1E_23Sm100TmaWarpSpecializedILi4ELi2ELi16ELb1ELb0EEEJNS5_IJNSA_ILi64EEESG_SF_EEENS5_IJNSS_IS1J_SC_EENSS_INS5_IJNSA_ILi16EEESB_EEENS5_IJSC_SF_EEEEEEEEfSI_fSI_NS1E_6fusion15FusionCallbacksIS1I_NS1R_17LinearCombinationIffffLNS_15FloatRoundStyleE2EEES1K_S1Q_JEEENS4_5SM1004TMEM4LOAD26SM100_TMEM_LOAD_32dp32b16xENS4_13SM90_TMA_LOADENS11_INS12_ILi2ELi4ELi3EEES15_NSS_INS5_IJS16_S1M_EEENS5_IJS1M_SC_EEEEEEENS4_39AutoVectorizingCopyWithAssumedAlignmentILi128EEENS4_14SM90_TMA_STOREES26_S28_S28_EEEvvEEEEvNT_6ParamsE,@"STO_CUDA_ENTRY STV_DEFAULT"
_ZN7cutlass13device_kernelINS_4gemm6kernel13GemmUniversalIN4cute5tupleIJiiiiEEENS1_10collective13CollectiveMmaINS1_35MainloopSm100TmaUmmaWarpSpecializedILi2ELi2ELi4ENS5_IJNS4_1CILi2EEENSA_ILi1EEESC_EEEEENS5_IJNSA_ILi128EEENSA_ILi256EEESF_EEEfNS5_IJlSC_lEEEfSI_NS4_8TiledMMAINS4_8MMA_AtomIJNS4_23SM100_MMA_TF32_2x1SM_SSINS_10tfloat32_tESM_fLi128ELi256ELNS4_4UMMA5MajorE0ELSO_0ELNSN_7ScaleInE0ELSP_0EEEEEENS4_6LayoutINS5_IJSC_SC_SC_EEENS5_IJNSA_ILi0EEESU_SU_EEEEENS5_IJNS4_10UnderscoreESX_SX_EEEEENS4_18SM100_TMA_2SM_LOADENS4_14ComposedLayoutINS4_7SwizzleILi3ELi4ELi3EEENS4_18smem_ptr_flag_bitsILi32EEENSS_INS5_IJNSA_ILi8EEENSA_ILi32EEEEEENS5_IJS17_SC_EEEEEEEvNS4_8identityES10_S1B_vS1C_EENS_8epilogue10collective18CollectiveEpilogueINS1E_23Sm100TmaWarpSpecializedILi4ELi2ELi16ELb1ELb0EEEJNS5_IJNSA_ILi64EEESG_SF_EEENS5_IJNSS_IS1J_SC_EENSS_INS5_IJNSA_ILi16EEESB_EEENS5_IJSC_SF_EEEEEEEEfSI_fSI_NS1E_6fusion15FusionCallbacksIS1I_NS1R_17LinearCombinationIffffLNS_15FloatRoundStyleE2EEES1K_S1Q_JEEENS4_5SM1004TMEM4LOAD26SM100_TMEM_LOAD_32dp32b16xENS4_13SM90_TMA_LOADENS11_INS12_ILi2ELi4ELi3EEES15_NSS_INS5_IJS16_S1M_EEENS5_IJS1M_SC_EEEEEEENS4_39AutoVectorizingCopyWithAssumedAlignmentILi128EEENS4_14SM90_TMA_STOREES26_S28_S28_EEEvvEEEEvNT_6ParamsE:
[----:B------:R-:W1:Y:S01]  /*0000*/  LDC R1, c[0x0][0x37c] ;  /* 0x0000df00ff017b82 */ /* 0x000e620000000800 */
[----:B------:R-:W2:Y:S01]  /*0010*/  S2R R76, SR_TID.X ;  /* 0x00000000004c7919 */ /* 0x000ea20000002100 */
[----:B------:R-:W3:Y:S06]  /*0020*/  LDCU.64 UR8, c[0x0][0x890] ;  /* 0x00011200ff0877ac */ /* 0x000eec0008000a00 */
[----:B------:R-:W4:Y:S01]  /*0030*/  S2UR UR46, SR_CgaCtaId ;  /* 0x00000000002e79c3 */ /* 0x000f220000008800 */
[----:B------:R-:W-:Y:S02]  /*0040*/  PRMT R64, RZ, 0x7610, R64 ;  /* 0x00007610ff407816 */ /* 0x000fe40000000040 */
[----:B------:R-:W-:Y:S01]  /*0050*/  ELECT P1, URZ, PT ;  /* 0x0000000000ff782f */ /* 0x000fe20003820000 */
[----:B------:R-:W1:Y:S01]  /*0060*/  LDCU.64 UR54, c[0x0][0x358] ;  /* 0x00006b00ff3677ac */ /* 0x000e620008000a00 */
[----:B---3--:R-:W-:-:S04]  /*0070*/  UISETP.NE.U32.AND UP0, UPT, UR8, URZ, UPT ;  /* 0x000000ff0800728c */ /* 0x008fc8000bf05070 */
[----:B------:R-:W-:Y:S02]  /*0080*/  UISETP.NE.AND.EX UP0, UPT, UR9, URZ, UPT, UP0 ;  /* 0x000000ff0900728c */ /* 0x000fe4000bf05300 */
[----:B----4-:R-:W-:Y:S02]  /*0090*/  ULOP3.LUT UR5, UR46, 0x1, URZ, 0xc0, !UPT ;  /* 0x000000012e057892 */ /* 0x010fe4000f8ec0ff */
[----:B------:R-:W-:Y:S01]  /*00a0*/  ULOP3.LUT UR4, UR46, 0x1, URZ, 0x3c, !UPT ;  /* 0x000000012e047892 */ /* 0x000fe2000f8e3cff */
[----:B--2---:R-:W-:-:S03]  /*00b0*/  SHF.R.U32.HI R68, RZ, 0x5, R76 ;  /* 0x00000005ff447819 */ /* 0x004fc6000001164c */
[----:B------:R-:W-:Y:S02]  /*00c0*/  IMAD.U32 R12, RZ, RZ, UR5 ;  /* 0x00000005ff0c7e24 */ /* 0x000fe4000f8e00ff */
[----:B------:R-:W-:Y:S01]  /*00d0*/  IMAD.U32 R11, RZ, RZ, UR4 ;  /* 0x00000004ff0b7e24 */ /* 0x000fe2000f8e00ff */
[----:B------:R-:W2:Y:S02]  /*00e0*/  SHFL.IDX PT, R0, R68, RZ, 0x1f ;  /* 0x00001fff44007589 */ /* 0x000ea400000e0000 */
[----:B--2---:R-:W-:Y:S01]  /*00f0*/  R2UR UR10, R0 ;  /* 0x00000000000a72ca */ /* 0x004fe200000e0000 */
[----:B-1----:R-:W-:-:S14]  /*0100*/  BRA.U UP0, `(.L_x_0) ;  /* 0x00000001002c7547 */ /* 0x002fdc000b800000 */
[----:B------:R-:W1:Y:S02]  /*0110*/  LDCU.64 UR4, c[0x0][0x888] ;  /* 0x00011100ff0477ac */ /* 0x000e640008000a00 */
[----:B-1----:R-:W-:-:S04]  /*0120*/  UISETP.NE.U32.AND UP0, UPT, UR4, URZ, UPT ;  /* 0x000000ff0400728c */ /* 0x002fc8000bf05070 */
[----:B------:R-:W-:-:S09]  /*0130*/  UISETP.NE.AND.EX UP0, UPT, UR5, URZ, UPT, UP0 ;  /* 0x000000ff0500728c */ /* 0x000fd2000bf05300 */
[----:B------:R-:W-:Y:S05]  /*0140*/  BRA.U !UP0, `(.L_x_1) ;  /* 0x0000000108107547 */ /* 0x000fea000b800000 */
[----:B------:R-:W1:Y:S02]  /*0150*/  LDC.64 R2, c[0x0][0x888] ;  /* 0x00022200ff027b82 */ /* 0x000e640000000a00 */
[----:B-1----:R1:W5:Y:S01]  /*0160*/  LDG.E R35, desc[UR54][R2.64] ;  /* 0x0000003602237981 */ /* 0x002362000c1e1900 */
[----:B------:R-:W-:Y:S01]  /*0170*/  HFMA2 R64, -RZ, RZ, 0, 5.9604644775390625e-08 ;  /* 0x00000001ff407431 */ /* 0x000fe200000001ff */
[----:B------:R-:W-:Y:S05]  /*0180*/  BRA `(.L_x_0) ;  /* 0x00000000000c7947 */ /* 0x000fea0003800000 */
.L_x_1:
[----:B------:R-:W1:Y:S01]  /*0190*/  LDCU UR4, c[0x0][0x880] ;  /* 0x00011000ff0477ac */ /* 0x000e620008000800 */
[----:B------:R-:W-:Y:S01]  /*01a0*/  HFMA2 R64, -RZ, RZ, 0, 5.9604644775390625e-08 ;  /* 0x00000001ff407431 */ /* 0x000fe200000001ff */
[----:B-1----:R-:W-:-:S07]  /*01b0*/  MOV R35, UR4 ;  /* 0x0000000400237c02 */ /* 0x002fce0008000f00 */
.L_x_0:
[----:B------:R-:W2:Y:S02]  /*01c0*/  LDCU.64 UR4, c[0x0][0x8b0] ;  /* 0x00011600ff0477ac */ /* 0x000ea40008000a00 */
[----:B--2---:R-:W-:-:S04]  /*01d0*/  UISETP.NE.U32.AND UP0, UPT, UR4, URZ, UPT ;  /* 0x000000ff0400728c */ /* 0x004fc8000bf05070 */
[----:B------:R-:W-:-:S09]  /*01e0*/  UISETP.NE.AND.EX UP0, UPT, UR5, URZ, UPT, UP0 ;  /* 0x000000ff0500728c */ /* 0x000fd2000bf05300 */
[----:B------:R-:W-:Y:S05]  /*01f0*/  BRA.U UP0, `(.L_x_2) ;  /* 0x0000000100247547 */ /* 0x000fea000b800000 */
[----:B------:R-:W2:Y:S02]  /*0200*/  LDCU.64 UR4, c[0x0][0x8a8] ;  /* 0x00011500ff0477ac */ /* 0x000ea40008000a00 */
[----:B--2---:R-:W-:-:S04]  /*0210*/  UISETP.NE.U32.AND UP0, UPT, UR4, URZ, UPT ;  /* 0x000000ff0400728c */ /* 0x004fc8000bf05070 */
[----:B------:R-:W-:-:S09]  /*0220*/  UISETP.NE.AND.EX UP0, UPT, UR5, URZ, UPT, UP0 ;  /* 0x000000ff0500728c */ /* 0x000fd2000bf05300 */
[----:B------:R-:W-:Y:S05]  /*0230*/  BRA.U !UP0, `(.L_x_3) ;  /* 0x00000001080c7547 */ /* 0x000fea000b800000 */
[----:B-1----:R-:W1:Y:S02]  /*0240*/  LDC.64 R2, c[0x0][0x8a8] ;  /* 0x00022a00ff027b82 */ /* 0x002e640000000a00 */
[----:B-1----:R2:W5:Y:S01]  /*0250*/  LDG.E R33, desc[UR54][R2.64] ;  /* 0x0000003602217981 */ /* 0x002562000c1e1900 */
[----:B------:R-:W-:Y:S05]  /*0260*/  BRA `(.L_x_2) ;  /* 0x0000000000087947 */ /* 0x000fea0003800000 */
.L_x_3:
[----:B------:R-:W2:Y:S02]  /*0270*/  LDCU UR4, c[0x0][0x8a0] ;  /* 0x00011400ff0477ac */ /* 0x000ea40008000800 */
[----:B--2---:R-:W-:Y:S02]  /*0280*/  MOV R33, UR4 ;  /* 0x0000000400217c02 */ /* 0x004fe40008000f00 */
.L_x_2:
[----:B------:R-:W-:Y:S01]  /*0290*/  IMAD.U32 R0, RZ, RZ, UR10 ;  /* 0x0000000aff007e24 */ /* 0x000fe2000f8e00ff */
[----:B------:R-:W-:Y:S04]  /*02a0*/  BSSY.RECONVERGENT B0, `(.L_x_4) ;  /* 0x000000c000007945 */ /* 0x000fe80003800200 */
[C---:B------:R-:W-:Y:S02]  /*02b0*/  ISETP.NE.OR P2, PT, R0.reuse, 0x1, !P1 ;  /* 0x000000010000780c */ /* 0x040fe40004f45670 */
[----:B------:R-:W-:-:S11]  /*02c0*/  ISETP.NE.OR P0, PT, R0, 0x3, !P1 ;  /* 0x000000030000780c */ /* 0x000fd60004f05670 */
[----:B------:R-:W-:Y:S05]  /*02d0*/  @P2 BRA `(.L_x_5) ;  /* 0x0000000000202947 */ /* 0x000fea0003800000 */
[----:B------:R-:W3:Y:S02]  /*02e0*/  LDCU.64 UR4, c[0x0][0x348] ;  /* 0x00006900ff0477ac */ /* 0x000ee40008000a00 */
[----:B---3--:R-:W-:Y:S02]  /*02f0*/  UIADD3 UR6, UP1, UPT, UR4, 0x80, URZ ;  /* 0x0000008004067890 */ /* 0x008fe4000ff3e0ff */
[----:B------:R-:W-:Y:S02]  /*0300*/  UIADD3 UR4, UP0, UPT, UR4, 0x180, URZ ;  /* 0x0000018004047890 */ /* 0x000fe4000ff1e0ff */
[----:B------:R-:W-:Y:S02]  /*0310*/  UIADD3.X UR7, UPT, UPT, URZ, UR5, URZ, UP1, !UPT ;  /* 0x00000005ff077290 */ /* 0x000fe40008ffe4ff */
[----:B------:R-:W-:-:S07]  /*0320*/  UIADD3.X UR5, UPT, UPT, URZ, UR5, URZ, UP0, !UPT ;  /* 0x00000005ff057290 */ /* 0x000fce00087fe4ff */
[----:B------:R3:W-:Y:S02]  /*0330*/  UTMACCTL.PF [UR6] ;  /* 0x00000000060079b9 */ /* 0x0007e40008040000 */
[----:B------:R3:W-:Y:S02]  /*0340*/  UTMACCTL.PF [UR4] ;  /* 0x00000000040079b9 */ /* 0x0007e40008040000 */
[----:B---3--:R-:W-:Y:S01]  /*0350*/  NOP ;  /* 0x0000000000007918 */ /* 0x008fe20000000000 */
.L_x_5:
[----:B------:R-:W-:Y:S05]  /*0360*/  BSYNC.RECONVERGENT B0 ;  /* 0x0000000000007941 */ /* 0x000fea0003800200 */
.L_x_4:
[----:B------:R-:W-:Y:S04]  /*0370*/  BSSY.RECONVERGENT B0, `(.L_x_6) ;  /* 0x000000a000007945 */ /* 0x000fe80003800200 */
        /* <DEDUP_REMOVED lines=9> */
.L_x_7:
[----:B------:R-:W-:Y:S05]  /*0410*/  BSYNC.RECONVERGENT B0 ;  /* 0x0000000000007941 */ /* 0x000fea0003800200 */
.L_x_6:
[----:B------:R-:W3:Y:S01]  /*0420*/  LDCU.64 UR4, c[0x0][0x888] ;  /* 0x00011100ff0477ac */ /* 0x000ee20008000a00 */
[----:B------:R-:W-:Y:S02]  /*0430*/  UISETP.EQ.U32.AND UP1, UPT, UR8, URZ, UPT ;  /* 0x000000ff0800728c */ /* 0x000fe4000bf22070 */
[----:B------:R-:W-:Y:S02]  /*0440*/  UPLOP3.LUT UP5, UPT, UPT, UPT, UPT, 0x80, 0x8 ;  /* 0x000000000008789c */ /* 0x000fe40003faf070 */
[----:B---3--:R-:W-:-:S04]  /*0450*/  UISETP.NE.U32.AND UP0, UPT, UR4, URZ, UPT ;  /* 0x000000ff0400728c */ /* 0x008fc8000bf05070 */
[----:B------:R-:W-:-:S04]  /*0460*/  UISETP.NE.AND.EX UP0, UPT, UR5, URZ, UPT, UP0 ;  /* 0x000000ff0500728c */ /* 0x000fc8000bf05300 */
[----:B------:R-:W-:-:S04]  /*0470*/  UISETP.EQ.OR.EX UP2, UPT, UR9, URZ, !UP0, UP1 ;  /* 0x000000ff0900728c */ /* 0x000fc8000c742710 */
[----:B------:R-:W-:-:S05]  /*0480*/  UP2UR UR47, UPR, URZ, 0x4 ;  /* 0x00000004ff2f7883 */ /* 0x000fca0008000000 */
[----:B------:R-:W-:Y:S07]  /*0490*/  BRA.U !UP2, `(.L_x_8) ;  /* 0x000000010a207547 */ /* 0x000fee000b800000 */
[----:B------:R-:W-:Y:S01]  /*04a0*/  UISETP.NE.U32.AND UP2, UPT, UR8, URZ, UPT ;  /* 0x000000ff0800728c */ /* 0x000fe2000bf45070 */
[----:B-----5:R-:W-:Y:S01]  /*04b0*/  FSETP.NEU.AND P0, PT, R35, RZ, PT ;  /* 0x000000ff2300720b */ /* 0x020fe20003f0d000 */
[----:B------:R-:W-:Y:S02]  /*04c0*/  USEL UR4, URZ, 0xffffffff, UP0 ;  /* 0xffffffffff047887 */ /* 0x000fe40008000000 */
[----:B------:R-:W-:-:S10]  /*04d0*/  UISETP.NE.AND.EX UP2, UPT, UR9, URZ, UPT, UP2 ;  /* 0x000000ff0900728c */ /* 0x000fd4000bf45320 */
[----:B------:R-:W-:Y:S01]  /*04e0*/  VOTEU.ANY UP1, P0 ;  /* 0x0000000000ff7886 */ /* 0x000fe20000020100 */
[----:B------:R-:W-:-:S04]  /*04f0*/  @!UP2 USEL UR4, URZ, 0xffffffff, UP1 ;  /* 0xffffffffff04a887 */ /* 0x000fc80008800000 */
[----:B------:R-:W-:-:S04]  /*0500*/  ULOP3.LUT UR4, UR4, 0x1, URZ, 0xc0, !UPT ;  /* 0x0000000104047892 */ /* 0x000fc8000f8ec0ff */
[----:B------:R-:W-:-:S11]  /*0510*/  UISETP.NE.U32.AND UP5, UPT, UR4, 0x1, UPT ;  /* 0x000000010400788c */ /* 0x000fd6000bfa5070 */
.L_x_8:
[----:B------:R-:W3:Y:S01]  /*0520*/  SHFL.IDX PT, R0, R68, RZ, 0x1f ;  /* 0x00001fff44007589 */ /* 0x000ee200000e0000 */
[----:B------:R-:W-:Y:S01]  /*0530*/  R2UR UR4, R12 ;  /* 0x000000000c0472ca */ /* 0x000fe200000e0000 */
[----:B------:R-:W-:-:S04]  /*0540*/  UISETP.NE.AND UP1, UPT, UR10, 0x2, UPT ;  /* 0x000000020a00788c */ /* 0x000fc8000bf25270 */
[----:B------:R-:W-:-:S08]  /*0550*/  USEL UR37, URZ, 0x1, UP1 ;  /* 0x00000001ff257887 */ /* 0x000fd00008800000 */
[----:B------:R-:W-:-:S06]  /*0560*/  UISETP.EQ.AND UP2, UPT, UR4, URZ, !UP1 ;  /* 0x000000ff0400728c */ /* 0x000fcc000cf42270 */
[----:B------:R-:W-:Y:S02]  /*0570*/  PLOP3.LUT P5, PT, P1, PT, UP2, 0x80, 0x8 ;  /* 0x000000000008781c */ /* 0x000fe40000faf028 */
[----:B---3--:R-:W-:-:S13]  /*0580*/  ISETP.NE.AND P0, PT, R0, RZ, PT ;  /* 0x000000ff0000720c */ /* 0x008fda0003f05270 */
[----:B------:R-:W-:Y:S05]  /*0590*/  @P0 BRA `(.L_x_9) ;  /* 0x0000000000340947 */ /* 0x000fea0003800000 */
[----:B------:R-:W-:Y:S01]  /*05a0*/  UMOV UR4, 0x400 ;  /* 0x0000040000047882 */ /* 0x000fe20000000000 */
[----:B------:R-:W-:Y:S01]  /*05b0*/  UMOV UR6, 0x1 ;  /* 0x0000000100067882 */ /* 0x000fe20000000000 */
[----:B------:R-:W-:Y:S02]  /*05c0*/  ULEA UR4, UR46, UR4, 0x18 ;  /* 0x000000042e047291 */ /* 0x000fe4000f8ec0ff */
[----:B------:R-:W-:-:S04]  /*05d0*/  UIADD3 UR6, UPT, UPT, -UR6, 0x100000, URZ ;  /* 0x0010000006067890 */ /* 0x000fc8000fffe1ff */
[----:B------:R-:W-:Y:S02]  /*05e0*/  USHF.L.U32 UR7, UR6, 0xb, URZ ;  /* 0x0000000b06077899 */ /* 0x000fe400080006ff */
[----:B------:R-:W-:Y:S01]  /*05f0*/  USHF.L.U32 UR6, UR6, 0x1, URZ ;  /* 0x0000000106067899 */ /* 0x000fe200080006ff */
[----:B------:R-:W-:Y:S01]  /*0600*/  ELECT P0, URZ, PT ;  /* 0x0000000000ff782f */ /* 0x000fe20003800000 */
[----:B------:R-:W3:Y:S10]  /*0610*/  FENCE.VIEW.ASYNC.S ;  /* 0x00000000000073c6 */ /* 0x000ef40000000000 */
[----:B---3--:R3:W4:Y:S01]  /*0620*/  SYNCS.EXCH.64 URZ, [UR4], UR6 ;  /* 0x0000000604ff75b2 */ /* 0x0087220008000100 */
[----:B------:R3:W1:Y:S01]  /*0630*/  SYNCS.EXCH.64 URZ, [UR4+0x10], UR6 ;  /* 0x0000100604ff75b2 */ /* 0x0006620008000100 */
[----:B------:R3:W1:Y:S01]  /*0640*/  SYNCS.EXCH.64 URZ, [UR4+0x8], UR6 ;  /* 0x0000080604ff75b2 */ /* 0x0006620008000100 */
[----:B------:R3:W1:Y:S01]  /*0650*/  SYNCS.EXCH.64 URZ, [UR4+0x18], UR6 ;  /* 0x0000180604ff75b2 */ /* 0x0006620008000100 */
[----:B------:R-:W-:Y:S01]  /*0660*/  NOP ;  /* 0x0000000000007918 */ /* 0x000fe20000000000 */
.L_x_9:
[----:B------:R-:W2:Y:S01]  /*0670*/  SHFL.IDX PT, R0, R68, RZ, 0x1f ;  /* 0x00001fff44007589 */ /* 0x000ea200000e0000 */
[----:B------:R-:W-:Y:S01]  /*0680*/  NOP ;  /* 0x0000000000007918 */ /* 0x000fe20000000000 */
[----:B--2---:R-:W-:-:S13]  /*0690*/  ISETP.NE.AND P0, PT, R0, 0x1, PT ;  /* 0x000000010000780c */ /* 0x004fda0003f05270 */
[----:B------:R-:W-:Y:S05]  /*06a0*/  @P0 BRA `(.L_x_10) ;  /* 0x0000000000540947 */ /* 0x000fea0003800000 */
[----:B---3--:R-:W-:Y:S01]  /*06b0*/  UMOV UR4, 0x400 ;  /* 0x0000040000047882 */ /* 0x008fe20000000000 */
[----:B------:R-:W-:Y:S01]  /*06c0*/  UMOV UR8, 0x20 ;  /* 0x0000002000087882 */ /* 0x000fe20000000000 */
[----:B------:R-:W-:Y:S01]  /*06d0*/  UMOV UR6, 0x80 ;  /* 0x0000008000067882 */ /* 0x000fe20000000000 */
[----:B------:R-:W-:Y:S02]  /*06e0*/  ULEA UR4, UR46, UR4, 0x18 ;  /* 0x000000042e047291 */ /* 0x000fe4000f8ec0ff */
[----:B------:R-:W-:-:S04]  /*06f0*/  UIADD3 UR8, UPT, UPT, -UR8, 0x100000, URZ ;  /* 0x0010000008087890 */ /* 0x000fc8000fffe1ff */
[----:B------:R-:W-:Y:S02]  /*0700*/  USHF.L.U32 UR9, UR8, 0xb, URZ ;  /* 0x0000000b08097899 */ /* 0x000fe400080006ff */
[----:B------:R-:W-:Y:S02]  /*0710*/  USHF.L.U32 UR8, UR8, 0x1, URZ ;  /* 0x0000000108087899 */ /* 0x000fe400080006ff */
[----:B------:R-:W-:-:S04]  /*0720*/  UIADD3 UR6, UPT, UPT, -UR6, 0x100000, URZ ;  /* 0x0010000006067890 */ /* 0x000fc8000fffe1ff */
[----:B------:R-:W-:Y:S02]  /*0730*/  USHF.L.U32 UR7, UR6, 0xb, URZ ;  /* 0x0000000b06077899 */ /* 0x000fe400080006ff */
[----:B------:R-:W-:Y:S01]  /*0740*/  USHF.L.U32 UR6, UR6, 0x1, URZ ;  /* 0x0000000106067899 */ /* 0x000fe200080006ff */
[----:B------:R-:W-:Y:S01]  /*0750*/  ELECT P0, URZ, PT ;  /* 0x0000000000ff782f */ /* 0x000fe20003800000 */
[----:B------:R-:W2:Y:S02]  /*0760*/  FENCE.VIEW.ASYNC.S ;  /* 0x00000000000073c6 */ /* 0x000ea40000000000 */
[----:B--2---:R2:W3:Y:S08]  /*0770*/  SYNCS.EXCH.64 URZ, [UR4+0x20], UR8 ;  /* 0x0000200804ff75b2 */ /* 0x0044f00008000100 */
[----:B------:R2:W1:Y:S01]  /*0780*/  SYNCS.EXCH.64 URZ, [UR4+0x40], UR6 ;  /* 0x0000400604ff75b2 */ /* 0x0004620008000100 */
[----:B------:R2:W1:Y:S01]  /*0790*/  SYNCS.EXCH.64 URZ, [UR4+0x28], UR8 ;  /* 0x0000280804ff75b2 */ /* 0x0004620008000100 */
[----:B------:R2:W1:Y:S01]  /*07a0*/  SYNCS.EXCH.64 URZ, [UR4+0x48], UR6 ;  /* 0x0000480604ff75b2 */ /* 0x0004620008000100 */
[----:B------:R2:W1:Y:S01]  /*07b0*/  SYNCS.EXCH.64 URZ, [UR4+0x30], UR8 ;  /* 0x0000300804ff75b2 */ /* 0x0004620008000100 */
[----:B------:R2:W1:Y:S01]  /*07c0*/  SYNCS.EXCH.64 URZ, [UR4+0x50], UR6 ;  /* 0x0000500604ff75b2 */ /* 0x0004620008000100 */
[----:B------:R2:W1:Y:S01]  /*07d0*/  SYNCS.EXCH.64 URZ, [UR4+0x38], UR8 ;  /* 0x0000380804ff75b2 */ /* 0x0004620008000100 */
[----:B------:R2:W1:Y:S01]  /*07e0*/  SYNCS.EXCH.64 URZ, [UR4+0x58], UR6 ;  /* 0x0000580604ff75b2 */ /* 0x0004620008000100 */
[----:B------:R-:W-:Y:S01]  /*07f0*/  NOP ;  /* 0x0000000000007918 */ /* 0x000fe20000000000 */
.L_x_10:
[----:B------:R-:W4:Y:S01]  /*0800*/  SHFL.IDX PT, R0, R68, RZ, 0x1f ;  /* 0x00001fff44007589 */ /* 0x000f2200000e0000 */
[----:B------:R-:W-:Y:S01]  /*0810*/  NOP ;  /* 0x0000000000007918 */ /* 0x000fe20000000000 */
[----:B----4-:R-:W-:-:S13]  /*0820*/  ISETP.NE.AND P0, PT, R0, 0x3, PT ;  /* 0x000000030000780c */ /* 0x010fda0003f05270 */
[----:B------:R-:W-:Y:S05]  /*0830*/  @P0 BRA `(.L_x_11) ;  /* 0x00000000002c0947 */ /* 0x000fea0003800000 */
[----:B--23--:R-:W-:Y:S01]  /*0840*/  UMOV UR6, 0x400 ;  /* 0x0000040000067882 */ /* 0x00cfe20000000000 */
[----:B------:R-:W-:Y:S01]  /*0850*/  UMOV UR4, 0x20 ;  /* 0x0000002000047882 */ /* 0x000fe20000000000 */
[----:B------:R-:W-:Y:S02]  /*0860*/  ULEA UR6, UR46, UR6, 0x18 ;  /* 0x000000062e067291 */ /* 0x000fe4000f8ec0ff */
[----:B------:R-:W-:-:S04]  /*0870*/  UIADD3 UR4, UPT, UPT, -UR4, 0x100000, URZ ;  /* 0x0010000004047890 */ /* 0x000fc8000fffe1ff */
[----:B------:R-:W-:Y:S02]  /*0880*/  USHF.L.U32 UR5, UR4, 0xb, URZ ;  /* 0x0000000b04057899 */ /* 0x000fe400080006ff */
[----:B------:R-:W-:Y:S01]  /*0890*/  USHF.L.U32 UR4, UR4, 0x1, URZ ;  /* 0x0000000104047899 */ /* 0x000fe200080006ff */
[----:B------:R-:W-:Y:S01]  /*08a0*/  ELECT P0, URZ, PT ;  /* 0x0000000000ff782f */ /* 0x000fe20003800000 */
[----:B------:R-:W2:Y:S10]  /*08b0*/  FENCE.VIEW.ASYNC.S ;  /* 0x00000000000073c6 */ /* 0x000eb40000000000 */
[----:B--2---:R4:W2:Y:S01]  /*08c0*/  SYNCS.EXCH.64 URZ, [UR6+0x60], UR4 ;  /* 0x0000600406ff75b2 */ /* 0x0048a20008000100 */
[----:B------:R4:W3:Y:S02]  /*08d0*/  SYNCS.EXCH.64 URZ, [UR6+0x68], UR4 ;  /* 0x0000680406ff75b2 */ /* 0x0008e40008000100 */
[----:B----4-:R-:W-:Y:S01]  /*08e0*/  NOP ;  /* 0x0000000000007918 */ /* 0x010fe20000000000 */
.L_x_11:
[----:B------:R-:W4:Y:S01]  /*08f0*/  SHFL.IDX PT, R0, R68, RZ, 0x1f ;  /* 0x00001fff44007589 */ /* 0x000f2200000e0000 */
[----:B------:R-:W-:Y:S01]  /*0900*/  NOP ;  /* 0x0000000000007918 */ /* 0x000fe20000000000 */
[----:B----4-:R-:W-:-:S13]  /*0910*/  ISETP.NE.AND P0, PT, R0, 0x4, PT ;  /* 0x000000040000780c */ /* 0x010fda0003f05270 */
[----:B------:R-:W-:Y:S05]  /*0920*/  @P0 BRA `(.L_x_12) ;  /* 0x0000000000480947 */ /* 0x000fea0003800000 */
[----:B--23--:R-:W-:Y:S01]  /*0930*/  UMOV UR4, 0x1e0 ;  /* 0x000001e000047882 */ /* 0x00cfe20000000000 */
[----:B------:R-:W-:Y:S01]  /*0940*/  UMOV UR6, 0x400 ;  /* 0x0000040000067882 */ /* 0x000fe20000000000 */
[----:B------:R-:W-:Y:S01]  /*0950*/  USEL UR4, UR4, 0x1a0, UP5 ;  /* 0x000001a004047887 */ /* 0x000fe2000a800000 */
        /* <DEDUP_REMOVED lines=10> */
[----:B--2---:R4:W2:Y:S08]  /*0a00*/  SYNCS.EXCH.64 URZ, [UR6+0x70], UR8 ;  /* 0x0000700806ff75b2 */ /* 0x0048b00008000100 */
[----:B------:R4:W3:Y:S01]  /*0a10*/  SYNCS.EXCH.64 URZ, [UR6+0x80], UR4 ;  /* 0x0000800406ff75b2 */ /* 0x0008e20008000100 */
[----:B------:R4:W1:Y:S01]  /*0a20*/  SYNCS.EXCH.64 URZ, [UR6+0x78], UR8 ;  /* 0x0000780806ff75b2 */ /* 0x0008620008000100 */
[----:B------:R4:W1:Y:S02]  /*0a30*/  SYNCS.EXCH.64 URZ, [UR6+0x88], UR4 ;  /* 0x0000880406ff75b2 */ /* 0x0008640008000100 */
[----:B----4-:R-:W-:Y:S01]  /*0a40*/  NOP ;  /* 0x0000000000007918 */ /* 0x010fe20000000000 */
.L_x_12:
[----:B------:R-:W4:Y:S01]  /*0a50*/  SHFL.IDX PT, R0, R68, RZ, 0x1f ;  /* 0x00001fff44007589 */ /* 0x000f2200000e0000 */
[----:B------:R-:W-:Y:S01]  /*0a60*/  NOP ;  /* 0x0000000000007918 */ /* 0x000fe20000000000 */
[----:B----4-:R-:W-:-:S13]  /*0a70*/  ISETP.NE.AND P0, PT, R0, 0x5, PT ;  /* 0x000000050000780c */ /* 0x010fda0003f05270 */
[----:B------:R-:W-:Y:S05]  /*0a80*/  @P0 BRA `(.L_x_13) ;  /* 0x0000000000540947 */ /* 0x000fea0003800000 */
[----:B--23--:R-:W-:Y:S01]  /*0a90*/  UMOV UR4, 0x400 ;  /* 0x0000040000047882 */ /* 0x00cfe20000000000 */
        /* <DEDUP_REMOVED lines=14> */
[----:B------:R4:W1:Y:S01]  /*0b80*/  SYNCS.EXCH.64 URZ, [UR4+0xb8], UR8 ;  /* 0x0000b80804ff75b2 */ /* 0x0008620008000100 */
[----:B------:R4:W1:Y:S01]  /*0b90*/  SYNCS.EXCH.64 URZ, [UR4+0xa0], UR6 ;  /* 0x0000a00604ff75b2 */ /* 0x0008620008000100 */
[----:B------:R4:W1:Y:S01]  /*0ba0*/  SYNCS.EXCH.64 URZ, [UR4+0xc0], UR8 ;  /* 0x0000c00804ff75b2 */ /* 0x0008620008000100 */
[----:B------:R4:W1:Y:S01]  /*0bb0*/  SYNCS.EXCH.64 URZ, [UR4+0xa8], UR6 ;  /* 0x0000a80604ff75b2 */ /* 0x0008620008000100 */
[----:B------:R4:W1:Y:S02]  /*0bc0*/  SYNCS.EXCH.64 URZ, [UR4+0xc8], UR8 ;  /* 0x0000c80804ff75b2 */ /* 0x0008640008000100 */
[----:B----4-:R-:W-:Y:S01]  /*0bd0*/  NOP ;  /* 0x0000000000007918 */ /* 0x010fe20000000000 */
.L_x_13:
[----:B------:R-:W4:Y:S01]  /*0be0*/  SHFL.IDX PT, R0, R68, RZ, 0x1f ;  /* 0x00001fff44007589 */ /* 0x000f2200000e0000 */
[----:B------:R-:W-:Y:S01]  /*0bf0*/  ISETP.NE.OR P1, PT, RZ, UR10, !P1 ;  /* 0x0000000aff007c0c */ /* 0x000fe2000cf25670 */
        /* <DEDUP_REMOVED lines=12> */
[----:B------:R4:W3:Y:S01]  /*0cc0*/  SYNCS.EXCH.64 URZ, [UR4+0xe0], UR6 ;  /* 0x0000e00604ff75b2 */ /* 0x0008e20008000100 */
[----:B------:R4:W1:Y:S01]  /*0cd0*/  SYNCS.EXCH.64 URZ, [UR4+0xd8], UR6 ;  /* 0x0000d80604ff75b2 */ /* 0x0008620008000100 */
[----:B------:R4:W1:Y:S02]  /*0ce0*/  SYNCS.EXCH.64 URZ, [UR4+0xe8], UR6 ;  /* 0x0000e80604ff75b2 */ /* 0x0008640008000100 */
[----:B----4-:R-:W-:Y:S01]  /*0cf0*/  NOP ;  /* 0x0000000000007918 */ /* 0x010fe20000000000 */
.L_x_14:
[----:B------:R-:W-:Y:S01]  /*0d00*/  VOTEU.ALL UP1, P1 ;  /* 0x0000000000ff7886 */ /* 0x000fe20000820000 */
[----:B--23--:R-:W2:Y:S01]  /*0d10*/  LDCU UR7, c[0x0][0x36c] ;  /* 0x00006d80ff0777ac */ /* 0x00cea20008000800 */
[----:B------:R-:W-:Y:S01]  /*0d20*/  NOP ;  /* 0x0000000000007918 */ /* 0x000fe20000000000 */
[----:B------:R-:W-:Y:S01]  /*0d30*/  LOP3.LUT R10, R76, 0x1f, RZ, 0xc0, !PT ;  /* 0x0000001f4c0a7812 */ /* 0x000fe200078ec0ff */
[----:B------:R-:W-:Y:S01]  /*0d40*/  UMOV UR4, 0x20 ;  /* 0x0000002000047882 */ /* 0x000fe20000000000 */
[----:B------:R-:W-:Y:S01]  /*0d50*/  @!UP1 UMOV UR6, 0x400 ;  /* 0x0000040000069882 */ /* 0x000fe20000000000 */
[----:B------:R-:W-:-:S04]  /*0d60*/  @!UP1 UIADD3 UR4, UPT, UPT, -UR4, 0x100000, URZ ;  /* 0x0010000004049890 */ /* 0x000fc8000fffe1ff */
[----:B------:R-:W-:Y:S02]  /*0d70*/  @!UP1 USHF.L.U32 UR5, UR4, 0xb, URZ ;  /* 0x0000000b04059899 */ /* 0x000fe400080006ff */
[----:B------:R-:W-:Y:S02]  /*0d80*/  @!UP1 USHF.L.U32 UR4, UR4, 0x1, URZ ;  /* 0x0000000104049899 */ /* 0x000fe400080006ff */
[----:B------:R-:W-:Y:S01]  /*0d90*/  @!UP1 ULEA UR6, UR46, UR6, 0x18 ;  /* 0x000000062e069291 */ /* 0x000fe2000f8ec0ff */
[----:B------:R-:W-:Y:S01]  /*0da0*/  VOTEU.ALL UP1, P1 ;  /* 0x0000000000ff7886 */ /* 0x000fe20000820000 */
[----:B------:R-:W-:Y:S01]  /*0db0*/  UISETP.NE.AND UP4, UPT, UR10, URZ, UPT ;  /* 0x000000ff0a00728c */ /* 0x000fe2000bf85270 */
[----:B------:R-:W3:Y:S09]  /*0dc0*/  FENCE.VIEW.ASYNC.S ;  /* 0x00000000000073c6 */ /* 0x000ef20000000000 */
[----:B---3--:R3:W4:Y:S01]  /*0dd0*/  @!UP1 SYNCS.EXCH.64 URZ, [UR6+0xf0], UR4 ;  /* 0x0000f00406ff95b2 */ /* 0x0087220008000100 */
[----:B--2---:R-:W-:-:S09]  /*0de0*/  UISETP.EQ.U32.AND UP1, UPT, UR7, 0x1, UPT ;  /* 0x000000010700788c */ /* 0x004fd2000bf22070 */
[----:B------:R-:W-:Y:S05]  /*0df0*/  BRA.U !UP1, `(.L_x_15) ;  /* 0x0000000109087547 */ /* 0x000fea000b800000 */
[----:B-1--4-:R-:W-:Y:S01]  /*0e00*/  UCGABAR_ARV ;  /* 0x00000000000079c7 */ /* 0x012fe20008000000 */
[----:B------:R-:W-:Y:S05]  /*0e10*/  BRA `(.L_x_16) ;  /* 0x0000000000047947 */ /* 0x000fea0003800000 */
.L_x_15:
[----:B-1--4-:R-:W-:Y:S01]  /*0e20*/  NOP ;  /* 0x0000000000007918 */ /* 0x012fe20000000000 */
.L_x_16:
[----:B------:R-:W1:Y:S01]  /*0e30*/  S2R R15, SR_CTAID.Y ;  /* 0x00000000000f7919 */ /* 0x000e620000002600 */
[----:B------:R-:W-:-:S05]  /*0e40*/  CS2R.32 R63, SR_CgaSize ;  /* 0x00000000003f7805 */ /* 0x000fca0000008a00 */
[----:B------:R-:W-:-:S05]  /*0e50*/  IMAD R63, R63, -0xa0, RZ ;  /* 0xffffff603f3f7824 */ /* 0x000fca00078e02ff */
[----:B---3--:R-:W-:-:S14]  /*0e60*/  R2UR UR4, R63 ;  /* 0x000000003f0472ca */ /* 0x008fdc00000e0000 */
[----:B------:R-:W2:Y:S01]  /*0e70*/  LDCU UR4, c[0x0][UR4+0x2b4] ;  /* 0x00005680040477ac */ /* 0x000ea20008000800 */
[----:B------:R-:W-:-:S05]  /*0e80*/  CS2R.32 R0, SR_CgaSize ;  /* 0x0000000000007805 */ /* 0x000fca0000008a00 */
[----:B------:R-:W-:-:S06]  /*0e90*/  IMAD R0, R0, -0xa0, RZ ;  /* 0xffffff6000007824 */ /* 0x000fcc00078e02ff */
[----:B------:R-:W3:Y:S01]  /*0ea0*/  LDC R0, c[0x0][R0+0x2a4] ;  /* 0x0000a90000007b82 */ /* 0x000ee20000000800 */
[----:B------:R-:W-:Y:S01]  /*0eb0*/  PRMT R8, RZ, 0x7610, R8 ;  /* 0x00007610ff087816 */ /* 0x000fe20000000008 */
[----:B------:R-:W4:Y:S01]  /*0ec0*/  S2R R9, SR_CTAID.X ;  /* 0x0000000000097919 */ /* 0x000f220000002500 */
[----:B------:R-:W-:-:S05]  /*0ed0*/  CS2R.32 R63, SR_CgaSize ;  /* 0x00000000003f7805 */ /* 0x000fca0000008a00 */
[----:B------:R-:W-:-:S05]  /*0ee0*/  IMAD R63, R63, -0xa0, RZ ;  /* 0xffffff603f3f7824 */ /* 0x000fca00078e02ff */
[----:B------:R-:W-:-:S14]  /*0ef0*/  R2UR UR5, R63 ;  /* 0x000000003f0572ca */ /* 0x000fdc00000e0000 */
[----:B------:R-:W3:Y:S01]  /*0f00*/  LDCU UR5, c[0x0][UR5+0x2b0] ;  /* 0x00005600050577ac */ /* 0x000ee20008000800 */
[----:B------:R-:W-:Y:S01]  /*0f10*/  UISETP.NE.AND UP2, UPT, UR10, 0x2, UPT ;  /* 0x000000020a00788c */ /* 0x000fe2000bf45270 */
[----:B------:R-:W2:Y:S01]  /*0f20*/  LDC R13, c[0x0][0xb24] ;  /* 0x0002c900ff0d7b82 */ /* 0x000ea20000000800 */
[----:B------:R-:W-:-:S05]  /*0f30*/  CS2R.32 R2, SR_CgaSize ;  /* 0x0000000000027805 */ /* 0x000fca0000008a00 */
[----:B------:R-:W-:-:S06]  /*0f40*/  IMAD R2, R2, -0xa0, RZ ;  /* 0xffffff6002027824 */ /* 0x000fcc00078e02ff */
[----:B------:R-:W3:Y:S08]  /*0f50*/  LDC R2, c[0x0][R2+0x2a0] ;  /* 0x0000a80002027b82 */ /* 0x000ef00000000800 */
[----:B------:R-:W3:Y:S01]  /*0f60*/  LDC R26, c[0x0][0xb24] ;  /* 0x0002c900ff1a7b82 */ /* 0x000ee20000000800 */
[----:B-1----:R-:W-:-:S07]  /*0f70*/  I2FP.F32.U32 R62, R15 ;  /* 0x0000000f003e7245 */ /* 0x002fce0000201000 */
[----:B------:R-:W1:Y:S01]  /*0f80*/  S2UR UR60, SR_CTAID.Z ;  /* 0x00000000003c79c3 */ /* 0x000e620000002700 */
[----:B--2---:R-:W-:Y:S01]  /*0f90*/  ISETP.GE.AND P0, PT, R13, 0x1, PT ;  /* 0x000000010d00780c */ /* 0x004fe20003f06270 */
[----:B----4-:R-:W-:Y:S01]  /*0fa0*/  IMAD.MOV.U32 R14, RZ, RZ, R9 ;  /* 0x000000ffff0e7224 */ /* 0x010fe200078e0009 */
[----:B------:R-:W-:Y:S01]  /*0fb0*/  I2FP.F32.U32 R63, R9 ;  /* 0x00000009003f7245 */ /* 0x000fe20000201000 */
[----:B------:R-:W-:Y:S01]  /*0fc0*/  FMUL R62, R62, UR4 ;  /* 0x000000043e3e7c20 */ /* 0x000fe20008400000 */
[----:B------:R-:W2:Y:S03]  /*0fd0*/  LDCU UR4, c[0x0][0xb30] ;  /* 0x00016600ff0477ac */ /* 0x000ea60008000800 */
[----:B---3--:R-:W-:Y:S02]  /*0fe0*/  FMUL R63, R63, UR5 ;  /* 0x000000053f3f7c20 */ /* 0x008fe40008400000 */
[----:B------:R-:W3:Y:S08]  /*0ff0*/  F2I.U32.TRUNC.NTZ R62, R62 ;  /* 0x0000003e003e7305 */ /* 0x000ef0000020f000 */
[----:B------:R-:W4:Y:S01]  /*1000*/  F2I.U32.TRUNC.NTZ R63, R63 ;  /* 0x0000003f003f7305 */ /* 0x000f22000020f000 */
[----:B--2---:R-:W-:Y:S01]  /*1010*/  UISETP.NE.AND UP3, UPT, UR4, 0x1, UPT ;  /* 0x000000010400788c */ /* 0x004fe2000bf65270 */
[----:B---3--:R-:W-:-:S05]  /*1020*/  IADD3 R62, PT, PT, -R62, RZ, RZ ;  /* 0x000000ff3e3e7210 */ /* 0x008fca0007ffe1ff */
[----:B------:R-:W-:Y:S01]  /*1030*/  IMAD R62, R0, R62, R15 ;  /* 0x0000003e003e7224 */ /* 0x000fe200078e020f */
[----:B------:R-:W-:Y:S01]  /*1040*/  PRMT R0, RZ, 0x7610, R0 ;  /* 0x00007610ff007816 */ /* 0x000fe20000000000 */
[----:B----4-:R-:W-:-:S04]  /*1050*/  IMAD.MOV R63, RZ, RZ, -R63 ;  /* 0x000000ffff3f7224 */ /* 0x010fc800078e0a3f */
[----:B------:R-:W-:Y:S01]  /*1060*/  IMAD R63, R2, R63, R9 ;  /* 0x0000003f023f7224 */ /* 0x000fe200078e0209 */
[----:B-1----:R-:W-:Y:S06]  /*1070*/  BRA.U UP4, `(.L_x_17) ;  /* 0x0000000104247547 */ /* 0x002fec000b800000 */
[----:B------:R-:W-:Y:S01]  /*1080*/  ISETP.NE.AND P1, PT, R62, RZ, PT ;  /* 0x000000ff3e00720c */ /* 0x000fe20003f25270 */
[----:B------:R-:W-:Y:S01]  /*1090*/  IMAD.MOV.U32 R0, RZ, RZ, 0x3 ;  /* 0x00000003ff007424 */ /* 0x000fe200078e00ff */
[C---:B------:R-:W-:Y:S02]  /*10a0*/  LOP3.LUT R2, R63.reuse, 0xfffffffe, RZ, 0xc0, !PT ;  /* 0xfffffffe3f027812 */ /* 0x040fe400078ec0ff */
[----:B------:R-:W-:Y:S02]  /*10b0*/  ISETP.LT.U32.OR P1, PT, R63, 0x2, !P1 ;  /* 0x000000023f00780c */ /* 0x000fe40004f21470 */
[----:B------:R-:W-:Y:S02]  /*10c0*/  SHF.L.U32 R0, R0, R2, RZ ;  /* 0x0000000200007219 */ /* 0x000fe400000006ff */
[----:B------:R-:W-:Y:S02]  /*10d0*/  SEL R4, RZ, 0x1, !P1 ;  /* 0x00000001ff047807 */ /* 0x000fe40004800000 */
[----:B------:R-:W-:-:S05]  /*10e0*/  SEL R3, RZ, 0x2, !P1 ;  /* 0x00000002ff037807 */ /* 0x000fca0004800000 */
[----:B------:R-:W-:-:S05]  /*10f0*/  IMAD.IADD R3, R4, 0x1, R3 ;  /* 0x0000000104037824 */ /* 0x000fca00078e0203 */
[----:B------:R-:W-:Y:S02]  /*1100*/  PRMT R8, R3, 0x7610, R8 ;  /* 0x0000761003087816 */ /* 0x000fe40000000008 */
.L_x_17:
[----:B------:R-:W-:Y:S05]  /*1110*/  @!P0 BRA `(.L_x_18) ;  /* 0x0000000000b88947 */ /* 0x000fea0003800000 */
[----:B------:R-:W1:Y:S01]  /*1120*/  LDC.64 R4, c[0x0][0xb18] ;  /* 0x0002c600ff047b82 */ /* 0x000e620000000a00 */
[----:B------:R-:W-:-:S07]  /*1130*/  ISETP.NE.AND P0, PT, R13, 0x1, PT ;  /* 0x000000010d00780c */ /* 0x000fce0003f05270 */
[----:B------:R-:W2:Y:S08]  /*1140*/  LDC R16, c[0x0][0xb0c] ;  /* 0x0002c300ff107b82 */ /* 0x000eb00000000800 */
[----:B------:R-:W3:Y:S08]  /*1150*/  LDC R18, c[0x0][0x370] ;  /* 0x0000dc00ff127b82 */ /* 0x000ef00000000800 */
[----:B------:R-:W4:Y:S01]  /*1160*/  LDC R17, c[0x0][0x374] ;  /* 0x0000dd00ff117b82 */ /* 0x000f220000000800 */
[----:B-1----:R-:W-:-:S07]  /*1170*/  ISETP.NE.AND P1, PT, R4, 0x1, PT ;  /* 0x000000010400780c */ /* 0x002fce0003f25270 */
[----:B------:R-:W3:Y:S01]  /*1180*/  LDC.64 R6, c[0x0][0xb10] ;  /* 0x0002c400ff067b82 */ /* 0x000ee20000000a00 */
[----:B--2---:R-:W-:-:S07]  /*1190*/  ISETP.NE.AND P2, PT, R16, 0x1, PT ;  /* 0x000000011000780c */ /* 0x004fce0003f45270 */
[----:B------:R-:W1:Y:S08]  /*11a0*/  LDC R14, c[0x0][0xb20] ;  /* 0x0002c800ff0e7b82 */ /* 0x000e700000000800 */
[----:B------:R-:W2:Y:S01]  /*11b0*/  LDC.64 R2, c[0x0][0xb28] ;  /* 0x0002ca00ff027b82 */ /* 0x000ea20000000a00 */
[----:B----4-:R-:W-:-:S04]  /*11c0*/  IMAD.HI.U32 R19, R17, R5, RZ ;  /* 0x0000000511137227 */ /* 0x010fc800078e00ff */
[----:B------:R-:W-:-:S04]  /*11d0*/  IMAD.HI.U32 R5, R15, R5, RZ ;  /* 0x000000050f057227 */ /* 0x000fc800078e00ff */
[----:B---3--:R-:W-:-:S05]  /*11e0*/  IMAD.HI.U32 R20, R18, R6, RZ ;  /* 0x0000000612147227 */ /* 0x008fca00078e00ff */
[-C--:B------:R-:W-:Y:S01]  /*11f0*/  @P2 SHF.R.U32.HI R18, RZ, R7.reuse, R20 ;  /* 0x00000007ff122219 */ /* 0x080fe20000011614 */
[----:B------:R-:W-:Y:S01]  /*1200*/  IMAD.HI.U32 R20, R9, R6, RZ ;  /* 0x0000000609147227 */ /* 0x000fe200078e00ff */
[-C--:B-1----:R-:W-:Y:S02]  /*1210*/  @P1 SHF.R.U32.HI R17, RZ, R14.reuse, R19 ;  /* 0x0000000eff111219 */ /* 0x082fe40000011613 */
[----:B------:R-:W-:Y:S02]  /*1220*/  SHF.R.U32.HI R5, RZ, R14, R5 ;  /* 0x0000000eff057219 */ /* 0x000fe40000011605 */
[----:B------:R-:W-:Y:S02]  /*1230*/  SHF.R.U32.HI R20, RZ, R7, R20 ;  /* 0x00000007ff147219 */ /* 0x000fe40000011614 */
[----:B------:R-:W-:Y:S01]  /*1240*/  SEL R5, R15, R5, !P1 ;  /* 0x000000050f057207 */ /* 0x000fe20004800000 */
[----:B--2---:R-:W-:Y:S01]  /*1250*/  IMAD.HI.U32 R19, R17, R2, RZ ;  /* 0x0000000211137227 */ /* 0x004fe200078e00ff */
[----:B------:R-:W-:-:S03]  /*1260*/  SEL R14, R9, R20, !P2 ;  /* 0x00000014090e7207 */ /* 0x000fc60005000000 */
[----:B------:R-:W-:Y:S01]  /*1270*/  IMAD.HI.U32 R6, R18, R2, RZ ;  /* 0x0000000212067227 */ /* 0x000fe200078e00ff */
[----:B------:R-:W-:-:S04]  /*1280*/  @P0 SHF.R.U32.HI R17, RZ, R3, R19 ;  /* 0x00000003ff110219 */ /* 0x000fc80000011613 */
[----:B------:R-:W-:Y:S01]  /*1290*/  @P0 SHF.R.U32.HI R18, RZ, R3, R6 ;  /* 0x00000003ff120219 */ /* 0x000fe20000011606 */
[----:B------:R-:W-:-:S04]  /*12a0*/  IMAD R17, R17, R13, RZ ;  /* 0x0000000d11117224 */ /* 0x000fc800078e02ff */
[----:B------:R-:W-:Y:S01]  /*12b0*/  IMAD R6, R18, R13, RZ ;  /* 0x0000000d12067224 */ /* 0x000fe200078e02ff */
[----:B------:R-:W-:-:S04]  /*12c0*/  ISETP.GE.AND P1, PT, R5, R17, PT ;  /* 0x000000110500720c */ /* 0x000fc80003f26270 */
[----:B------:R-:W-:Y:S01]  /*12d0*/  ISETP.GE.OR P1, PT, R14, R6, P1 ;  /* 0x000000060e00720c */ /* 0x000fe20000f26670 */
[----:B------:R-:W-:-:S05]  /*12e0*/  IMAD.HI.U32 R6, R5, R2, RZ ;  /* 0x0000000205067227 */ /* 0x000fca00078e00ff */
[----:B------:R-:W-:-:S04]  /*12f0*/  SHF.R.U32.HI R6, RZ, R3, R6 ;  /* 0x00000003ff067219 */ /* 0x000fc80000011606 */
[----:B------:R-:W-:-:S03]  /*1300*/  SEL R6, R5, R6, !P0 ;  /* 0x0000000605067207 */ /* 0x000fc60004000000 */
[----:B------:R-:W-:Y:S01]  /*1310*/  @!P1 IMAD.HI.U32 R7, R14, R2, RZ ;  /* 0x000000020e079227 */ /* 0x000fe200078e00ff */
[----:B------:R-:W-:-:S04]  /*1320*/  IADD3 R2, PT, PT, -R6, RZ, RZ ;  /* 0x000000ff06027210 */ /* 0x000fc80007ffe1ff */
[----:B------:R-:W-:Y:S01]  /*1330*/  @!P1 SHF.R.U32.HI R3, RZ, R3, R7 ;  /* 0x00000003ff039219 */ /* 0x000fe20000011607 */
[----:B------:R-:W-:Y:S01]  /*1340*/  IMAD R2, R13, R2, R5 ;  /* 0x000000020d027224 */ /* 0x000fe200078e0205 */
[----:B------:R-:W-:Y:S02]  /*1350*/  IADD3 R7, PT, PT, -R5, RZ, RZ ;  /* 0x000000ff05077210 */ /* 0x000fe40007ffe1ff */
[----:B------:R-:W-:-:S03]  /*1360*/  @!P1 SEL R3, R14, R3, !P0 ;  /* 0x000000030e039207 */ /* 0x000fc60004000000 */
[----:B------:R-:W-:Y:S02]  /*1370*/  IMAD R7, R4, R7, R15 ;  /* 0x0000000704077224 */ /* 0x000fe400078e020f */
[--C-:B------:R-:W-:Y:S02]  /*1380*/  @!P1 IMAD.IADD R6, R6, 0x1, -R3.reuse ;  /* 0x0000000106069824 */ /* 0x100fe400078e0a03 */
[----:B------:R-:W-:Y:S01]  /*1390*/  @!P1 IMAD R3, R2, R18, R3 ;  /* 0x0000001202039224 */ /* 0x000fe200078e0203 */
[----:B------:R-:W-:Y:S01]  /*13a0*/  IADD3 R2, PT, PT, -R14, RZ, RZ ;  /* 0x000000ff0e027210 */ /* 0x000fe20007ffe1ff */
[----:B------:R-:W-:Y:S02]  /*13b0*/  @!P1 IMAD R5, R6, R13, R14 ;  /* 0x0000000d06059224 */ /* 0x000fe400078e020e */
[----:B------:R-:W-:Y:S02]  /*13c0*/  @!P1 IMAD.MOV.U32 R14, RZ, RZ, R3 ;  /* 0x000000ffff0e9224 */ /* 0x000fe400078e0003 */
[----:B------:R-:W-:-:S02]  /*13d0*/  IMAD R2, R16, R2, R9 ;  /* 0x0000000210027224 */ /* 0x000fc400078e0209 */
[----:B------:R-:W-:Y:S02]  /*13e0*/  IMAD R15, R5, R4, R7 ;  /* 0x00000004050f7224 */ /* 0x000fe400078e0207 */
[----:B------:R-:W-:Y:S02]  /*13f0*/  IMAD R14, R14, R16, R2 ;  /* 0x000000100e0e7224 */ /* 0x000fe400078e0202 */
.L_x_18:
[----:B------:R-:W-:Y:S05]  /*1400*/  BRA.U UP3, `(.L_x_19) ;  /* 0x0000000103407547 */ /* 0x000fea000b800000 */
[----:B------:R-:W1:Y:S08]  /*1410*/  LDC.64 R4, c[0x0][0xb10] ;  /* 0x0002c400ff047b82 */ /* 0x000e700000000a00 */
[----:B------:R-:W2:Y:S08]  /*1420*/  LDC.64 R2, c[0x0][0xb18] ;  /* 0x0002c600ff027b82 */ /* 0x000eb00000000a00 */
[----:B------:R-:W3:Y:S08]  /*1430*/  LDC R6, c[0x0][0xb20] ;  /* 0x0002c800ff067b82 */ /* 0x000ef00000000800 */
[----:B------:R-:W4:Y:S01]  /*1440*/  LDC R7, c[0x0][0xb0c] ;  /* 0x0002c300ff077b82 */ /* 0x000f220000000800 */
[----:B-1----:R-:W-:-:S05]  /*1450*/  IMAD.HI.U32 R4, R14, R4, RZ ;  /* 0x000000040e047227 */ /* 0x002fca00078e00ff */
[----:B------:R-:W-:Y:S01]  /*1460*/  SHF.R.U32.HI R4, RZ, R5, R4 ;  /* 0x00000005ff047219 */ /* 0x000fe20000011604 */
[----:B--2---:R-:W-:Y:S01]  /*1470*/  IMAD.HI.U32 R3, R15, R3, RZ ;  /* 0x000000030f037227 */ /* 0x004fe200078e00ff */
[----:B------:R-:W-:-:S04]  /*1480*/  ISETP.NE.AND P0, PT, R2, 0x1, PT ;  /* 0x000000010200780c */ /* 0x000fc80003f05270 */
[----:B---3--:R-:W-:-:S04]  /*1490*/  SHF.R.U32.HI R3, RZ, R6, R3 ;  /* 0x00000006ff037219 */ /* 0x008fc80000011603 */
[----:B------:R-:W-:Y:S02]  /*14a0*/  SEL R3, R15, R3, !P0 ;  /* 0x000000030f037207 */ /* 0x000fe40004000000 */
[----:B----4-:R-:W-:-:S04]  /*14b0*/  ISETP.NE.AND P1, PT, R7, 0x1, PT ;  /* 0x000000010700780c */ /* 0x010fc80003f25270 */
[----:B------:R-:W-:-:S05]  /*14c0*/  SEL R5, R14, R4, !P1 ;  /* 0x000000040e057207 */ /* 0x000fca0004800000 */
[----:B------:R-:W-:Y:S02]  /*14d0*/  IMAD.IADD R4, R3, 0x1, -R5 ;  /* 0x0000000103047824 */ /* 0x000fe400078e0a05 */
[----:B------:R-:W-:Y:S02]  /*14e0*/  IMAD.IADD R3, R5, 0x1, -R3 ;  /* 0x0000000105037824 */ /* 0x000fe400078e0a03 */
[----:B------:R-:W-:Y:S02]  /*14f0*/  IMAD R14, R4, R7, R14 ;  /* 0x00000007040e7224 */ /* 0x000fe400078e020e */
[----:B------:R-:W-:Y:S02]  /*1500*/  IMAD R15, R3, R2, R15 ;  /* 0x00000002030f7224 */ /* 0x000fe400078e020f */
.L_x_19:
[----:B------:R-:W-:Y:S05]  /*1510*/  BRA.U !UP1, `(.L_x_20) ;  /* 0x00000001090c7547 */ /* 0x000fea000b800000 */
[----:B------:R-:W-:Y:S01]  /*1520*/  UCGABAR_WAIT ;  /* 0x0000000000007dc7 */ /* 0x000fe20008000000 */
[----:B------:R-:W-:Y:S01]  /*1530*/  CCTL.IVALL ;  /* 0x00000000ff00798f */ /* 0x000fe20002000000 */
[----:B------:R-:W-:Y:S05]  /*1540*/  BRA `(.L_x_21) ;  /* 0x0000000000047947 */ /* 0x000fea0003800000 */
.L_x_20:
[----:B------:R-:W-:Y:S06]  /*1550*/  BAR.SYNC.DEFER_BLOCKING 0x0 ;  /* 0x0000000000007b1d */ /* 0x000fec0000010000 */
.L_x_21:
[----:B------:R-:W-:Y:S05]  /*1560*/  BRA.U UP2, `(.L_x_22) ;  /* 0x0000001502947547 */ /* 0x000fea000b800000 */
[----:B------:R-:W1:Y:S01]  /*1570*/  LDCU UR6, c[0x0][0x38c] ;  /* 0x00007180ff0677ac */ /* 0x000e620008000800 */
[----:B------:R-:W2:Y:S01]  /*1580*/  LDC R8, c[0x0][0x370] ;  /* 0x0000dc00ff087b82 */ /* 0x000ea20000000800 */
[C---:B------:R-:W-:Y:S01]  /*1590*/  IMAD.SHL.U32 R19, R9.reuse, 0x80, RZ ;  /* 0x0000008009137824 */ /* 0x040fe200078e00ff */
[----:B------:R-:W-:Y:S01]  /*15a0*/  PLOP3.LUT P1, PT, PT, PT, UP5, 0x80, 0x8 ;  /* 0x000000000008781c */ /* 0x000fe20003f2f058 */
[----:B------:R-:W-:Y:S01]  /*15b0*/  UISETP.NE.AND UP1, UPT, UR10, URZ, UPT ;  /* 0x000000ff0a00728c */ /* 0x000fe2000bf25270 */
[----:B------:R-:W-:Y:S01]  /*15c0*/  ISETP.NE.AND P4, PT, R10, RZ, P5 ;  /* 0x000000ff0a00720c */ /* 0x000fe20002f85270 */
[----:B------:R-:W-:Y:S01]  /*15d0*/  IMAD.SHL.U32 R18, R9, 0x40, RZ ;  /* 0x0000004009127824 */ /* 0x000fe200078e00ff */
[----:B------:R-:W-:Y:S01]  /*15e0*/  PLOP3.LUT P1, PT, P1, PT, PT, 0x8, 0x80 ;  /* 0x000000000080781c */ /* 0x000fe20000f2e170 */
[----:B------:R-:W-:Y:S01]  /*15f0*/  IMAD.MOV.U32 R17, RZ, RZ, 0x1 ;  /* 0x00000001ff117424 */ /* 0x000fe200078e00ff */
[----:B------:R-:W3:Y:S01]  /*1600*/  LDC R0, c[0x0][0x374] ;  /* 0x0000dd00ff007b82 */ /* 0x000ee20000000800 */
[----:B------:R-:W-:Y:S01]  /*1610*/  IMAD.MOV.U32 R16, RZ, RZ, RZ ;  /* 0x000000ffff107224 */ /* 0x000fe200078e00ff */
[----:B------:R-:W-:Y:S01]  /*1620*/  CS2R R12, SRZ ;  /* 0x00000000000c7805 */ /* 0x000fe2000001ff00 */
[----:B------:R-:W-:Y:S01]  /*1630*/  IMAD.MOV.U32 R11, RZ, RZ, 0x1 ;  /* 0x00000001ff0b7424 */ /* 0x000fe200078e00ff */
[----:B------:R-:W-:Y:S01]  /*1640*/  LOP3.LUT R19, R19, 0x80, RZ, 0xc0, !PT ;  /* 0x0000008013137812 */ /* 0x000fe200078ec0ff */
[----:B------:R-:W4:Y:S01]  /*1650*/  LDCU.64 UR38, c[0x0][0x348] ;  /* 0x00006900ff2677ac */ /* 0x000f220008000a00 */
[----:B-1----:R-:W-:-:S02]  /*1660*/  UIADD3 UR5, UPT, UPT, UR6, 0x7f, URZ ;  /* 0x0000007f06057890 */ /* 0x002fc4000fffe0ff */
[----:B------:R-:W-:Y:S02]  /*1670*/  UIADD3 UR61, UPT, UPT, UR6, 0xfe, URZ ;  /* 0x000000fe063d7890 */ /* 0x000fe4000fffe0ff */
[----:B------:R-:W-:Y:S02]  /*1680*/  USHF.R.S32.HI UR4, URZ, 0x1f, UR5 ;  /* 0x0000001fff047899 */ /* 0x000fe40008011405 */
[----:B------:R-:W-:Y:S02]  /*1690*/  USEL UR37, UR37, 0x2, UP1 ;  /* 0x0000000225257887 */ /* 0x000fe40008800000 */
[----:B------:R-:W-:Y:S01]  /*16a0*/  ULEA.HI UR4, UR4, UR5, URZ, 0x7 ;  /* 0x0000000504047291 */ /* 0x000fe2000f8f38ff */
[----:B------:R-:W-:-:S03]  /*16b0*/  UMOV UR23, URZ ;  /* 0x000000ff00177c82 */ /* 0x000fc60008000000 */
[----:B------:R-:W-:Y:S02]  /*16c0*/  USHF.R.S32.HI UR53, URZ, 0x7, UR4 ;  /* 0x00000007ff357899 */ /* 0x000fe40008011404 */
[----:B------:R-:W-:Y:S02]  /*16d0*/  UIADD3 UR4, UPT, UPT, UR6, -0x1, URZ ;  /* 0xffffffff06047890 */ /* 0x000fe4000fffe0ff */
[----:B------:R-:W-:Y:S02]  /*16e0*/  UISETP.LT.U32.AND UP0, UPT, UR53, 0x2, UPT ;  /* 0x000000023500788c */ /* 0x000fe4000bf01070 */
[----:B------:R-:W-:Y:S02]  /*16f0*/  UISETP.GE.U32.AND UP2, UPT, UR4, -0xff, UPT ;  /* 0xffffff010400788c */ /* 0x000fe4000bf46070 */
[----:B------:R-:W-:-:S04]  /*1700*/  USEL UR47, UR53, 0x2, UP0 ;  /* 0x00000002352f7887 */ /* 0x000fc80008000000 */
[----:B------:R-:W-:Y:S02]  /*1710*/  UIADD3 UR4, UPT, UPT, UR47, -0x1, URZ ;  /* 0xffffffff2f047890 */ /* 0x000fe4000fffe0ff */
[----:B------:R-:W-:-:S03]  /*1720*/  UIADD3 UR55, UPT, UPT, UR53, -UR47, URZ ;  /* 0x8000002f35377290 */ /* 0x000fc6000fffe0ff */
[----:B------:R-:W-:-:S04]  /*1730*/  @UP2 UIADD3 UR4, UPT, UPT, UR47, URZ, URZ ;  /* 0x000000ff2f042290 */ /* 0x000fc8000fffe0ff */
[----:B------:R-:W-:Y:S02]  /*1740*/  UIADD3 UR45, UPT, UPT, UR4, 0x1, URZ ;  /* 0x00000001042d7890 */ /* 0x000fe4000fffe0ff */
[----:B--2-4-:R-:W-:-:S12]  /*1750*/  UIADD3 UR54, UPT, UPT, -UR4, URZ, URZ ;  /* 0x000000ff04367290 */ /* 0x014fd8000fffe1ff */
.L_x_46:
[----:B------:R-:W-:Y:S01]  /*1760*/  UISETP.NE.AND UP0, UPT, UR46, URZ, UPT ;  /* 0x000000ff2e00728c */ /* 0x000fe2000bf05270 */
[----:B------:R-:W1:Y:S08]  /*1770*/  S2UR UR46, SR_CgaCtaId ;  /* 0x00000000002e79c3 */ /* 0x000e700000008800 */
[----:B------:R-:W-:Y:S05]  /*1780*/  BRA.U UP0, `(.L_x_23) ;  /* 0x0000000100347547 */ /* 0x000fea000b800000 */
[----:B------:R-:W2:Y:S01]  /*1790*/  S2R R2, SR_CgaCtaId ;  /* 0x0000000000027919 */ /* 0x000ea20000008800 */
[----:B------:R-:W-:-:S04]  /*17a0*/  MOV R3, 0x400 ;  /* 0x0000040000037802 */ /* 0x000fc80000000f00 */
[----:B--2---:R-:W-:Y:S02]  /*17b0*/  LEA R2, R2, R3, 0x18 ;  /* 0x0000000302027211 */ /* 0x004fe400078ec0ff */
[----:B------:R-:W-:-:S03]  /*17c0*/  SHF.L.U32 R3, R11, 0x1f, RZ ;  /* 0x0000001f0b037819 */ /* 0x000fc600000006ff */
[----:B------:R-:W-:-:S04]  /*17d0*/  IMAD R2, R12, 0x8, R2 ;  /* 0x000000080c027824 */ /* 0x000fc800078e0202 */
[----:B------:R-:W2:Y:S02]  /*17e0*/  SYNCS.PHASECHK.TRANS64.TRYWAIT P0, [R2+URZ+0xe0], R3 ;  /* 0x0000e003020075a7 */ /* 0x000ea400080011ff */
[----:B--2---:R-:W-:Y:S05]  /*17f0*/  @!P0 BRA `(.L_x_24) ;  /* 0x0000009c00008947 */ /* 0x004fea0003800000 */
.L_x_187:
[----:B------:R-:W-:Y:S01]  /*1800*/  VIADD R12, R12, 0x1 ;  /* 0x000000010c0c7836 */ /* 0x000fe20000000000 */
[----:B------:R2:W-:Y:S04]  /*1810*/  SYNCS.ARRIVE.TRANS64.A1T0 RZ, [R2+URZ+0xd0], RZ ;  /* 0x0000d0ff02ff79a7 */ /* 0x0005e800081000ff */
[----:B------:R-:W-:-:S04]  /*1820*/  ISETP.NE.AND P0, PT, R12, 0x2, PT ;  /* 0x000000020c00780c */ /* 0x000fc80003f05270 */
[----:B------:R-:W-:Y:S02]  /*1830*/  SEL R12, R12, RZ, P0 ;  /* 0x000000ff0c0c7207 */ /* 0x000fe40000000000 */
[----:B--2---:R-:W-:-:S04]  /*1840*/  SEL R2, RZ, 0x1, P0 ;  /* 0x00000001ff027807 */ /* 0x004fc80000000000 */
[----:B------:R-:W-:-:S07]  /*1850*/  LOP3.LUT R11, R11, R2, RZ, 0x3c, !PT ;  /* 0x000000020b0b7212 */ /* 0x000fce00078e3cff */
.L_x_23:
[----:B------:R-:W-:Y:S01]  /*1860*/  UMOV UR21, 0x400 ;  /* 0x0000040000157882 */ /* 0x000fe20000000000 */
[----:B------:R-:W-:Y:S01]  /*1870*/  SHF.L.U32 R2, R17, 0x1f, RZ ;  /* 0x0000001f11027819 */ /* 0x000fe200000006ff */
[----:B-1----:R-:W-:Y:S01]  /*1880*/  ULEA UR21, UR46, UR21, 0x18 ;  /* 0x000000152e157291 */ /* 0x002fe2000f8ec0ff */
[----:B------:R-:W-:Y:S01]  /*1890*/  R2UR UR5, R15 ;  /* 0x000000000f0572ca */ /* 0x000fe200000e0000 */
[----:B------:R-:W-:Y:S01]  /*18a0*/  UISETP.GE.U32.AND UP0, UPT, UR61, 0xff, UPT ;  /* 0x000000ff3d00788c */ /* 0x000fe2000bf06070 */
[----:B------:R-:W-:Y:S01]  /*18b0*/  R2UR UR59, R18 ;  /* 0x00000000123b72ca */ /* 0x000fe200000e0000 */
[----:B------:R-:W-:Y:S01]  /*18c0*/  ULEA UR4, UR23, UR21, 0x3 ;  /* 0x0000001517047291 */ /* 0x000fe2000f8e18ff */
[----:B------:R-:W-:Y:S01]  /*18d0*/  R2UR UR27, R19 ;  /* 0x00000000131b72ca */ /* 0x000fe200000e0000 */
[----:B------:R-:W-:-:S07]  /*18e0*/  UMOV UR22, URZ ;  /* 0x000000ff00167c82 */ /* 0x000fce0008000000 */
[----:B------:R1:W2:Y:S05]  /*18f0*/  SYNCS.PHASECHK.TRANS64.TRYWAIT P2, [UR4+0x10], R2 ;  /* 0x00001002ff0075a7 */ /* 0x0002aa0008041104 */
[----:B------:R-:W-:Y:S01]  /*1900*/  ULEA UR27, UR5, UR27, 0x8 ;  /* 0x0000001b051b7291 */ /* 0x000fe2000f8e40ff */
[----:B-1----:R-:W-:-:S05]  /*1910*/  LEA.HI R2, R14, R14, RZ, 0x1 ;  /* 0x0000000e0e027211 */ /* 0x002fca00078f08ff */
[----:B------:R-:W-:-:S05]  /*1920*/  IMAD.SHL.U32 R2, R2, 0x40, RZ ;  /* 0x0000004002027824 */ /* 0x000fca00078e00ff */
[----:B------:R-:W-:-:S04]  /*1930*/  LOP3.LUT R2, R2, 0xffffff80, RZ, 0xc0, !PT ;  /* 0xffffff8002027812 */ /* 0x000fc800078ec0ff */
[----:B------:R-:W-:-:S13]  /*1940*/  R2UR UR4, R2 ;  /* 0x00000000020472ca */ /* 0x000fda00000e0000 */
[----:B------:R-:W-:Y:S01]  /*1950*/  ULOP3.LUT UR59, UR4, 0x40, UR59, 0xf8, !UPT ;  /* 0x00000040043b7892 */ /* 0x000fe2000f8ef83b */
[----:B------:R-:W-:Y:S11]  /*1960*/  BRA.U !UP0, `(.L_x_25) ;  /* 0x0000000508587547 */ /* 0x000ff6000b800000 */
[----:B------:R-:W-:Y:S01]  /*1970*/  UMOV UR29, UR54 ;  /* 0x00000036001d7c82 */ /* 0x000fe20008000000 */
[----:B------:R-:W-:Y:S01]  /*1980*/  UMOV UR6, UR23 ;  /* 0x0000001700067c82 */ /* 0x000fe20008000000 */
[----:B------:R-:W-:-:S05]  /*1990*/  UMOV UR42, 0x40 ;  /* 0x00000040002a7882 */ /* 0x000fca0000000000 */
.L_x_33:
[----:B------:R-:W-:Y:S01]  /*19a0*/  ULEA UR7, UR6, UR21, 0x3 ;  /* 0x0000001506077291 */ /* 0x000fe2000f8e18ff */
[----:B--2---:R-:W-:Y:S01]  /*19b0*/  @P5 MOV R3, 0x30000 ;  /* 0x0003000000035802 */ /* 0x004fe20000000f00 */
[----:B-12-4-:R-:W-:Y:S10]  /*19c0*/  @P2 BRA `(.L_x_26) ;  /* 0x00000000000c2947 */ /* 0x016ff40003800000 */
[----:B------:R-:W-:-:S04]  /*19d0*/  SHF.L.U32 R4, R17, 0x1f, RZ ;  /* 0x0000001f11047819 */ /* 0x000fc800000006ff */
[----:B------:R-:W1:Y:S02]  /*19e0*/  SYNCS.PHASECHK.TRANS64.TRYWAIT P0, [UR7+0x10], R4 ;  /* 0x00001004ff0075a7 */ /* 0x000e640008001107 */
[----:B-1----:R-:W-:Y:S05]  /*19f0*/  @!P0 BRA `(.L_x_27) ;  /* 0x0000009800948947 */ /* 0x002fea0003800000 */
.L_x_26:
[----:B------:R2:W-:Y:S01]  /*1a00*/  @P5 SYNCS.ARRIVE.TRANS64 RZ, [UR7], R3 ;  /* 0x00000003ffff59a7 */ /* 0x0005e20008000007 */
[----:B------:R-:W-:Y:S02]  /*1a10*/  ULOP3.LUT UR4, UR37, 0x2, URZ, 0xfc, !UPT ;  /* 0x0000000225047892 */ /* 0x000fe4000f8efcff */
[----:B------:R-:W-:Y:S02]  /*1a20*/  UIADD3 UR29, UPT, UPT, UR29, 0x1, URZ ;  /* 0x000000011d1d7890 */ /* 0x000fe4000fffe0ff */
[----:B------:R-:W-:Y:S02]  /*1a30*/  UISETP.NE.AND UP0, UPT, UR4, 0x2, UPT ;  /* 0x000000020400788c */ /* 0x000fe4000bf05270 */
[----:B------:R-:W-:-:S07]  /*1a40*/  UISETP.NE.AND UP2, UPT, UR29, 0x1, UPT ;  /* 0x000000011d00788c */ /* 0x000fce000bf45270 */
[----:B------:R-:W-:Y:S05]  /*1a50*/  BRA.U UP0, `(.L_x_28) ;  /* 0x0000000100047547 */ /* 0x000fea000b800000 */
[----:B------:R-:W-:Y:S05]  /*1a60*/  BPT.TRAP 0x1 ;  /* 0x000000040000795c */ /* 0x000fea0000300000 */
.L_x_28:
[----:B------:R-:W-:Y:S04]  /*1a70*/  BSSY.RECONVERGENT B0, `(.L_x_29) ;  /* 0x0000003000007945 */ /* 0x000fe80003800200 */
[----:B------:R-:W-:Y:S05]  /*1a80*/  @!P4 BRA `(.L_x_30) ;  /* 0x000000000004c947 */ /* 0x000fea0003800000 */
[----:B------:R-:W-:Y:S05]  /*1a90*/  BPT.TRAP 0x1 ;  /* 0x000000040000795c */ /* 0x000fea0000300000 */
.L_x_30:
[----:B------:R-:W-:Y:S05]  /*1aa0*/  BSYNC.RECONVERGENT B0 ;  /* 0x0000000000007941 */ /* 0x000fea0003800200 */
.L_x_29:
[----:B------:R-:W-:Y:S01]  /*1ab0*/  UIADD3 UR4, UPT, UPT, UR6, 0x1, URZ ;  /* 0x0000000106047890 */ /* 0x000fe2000fffe0ff */
[----:B------:R-:W-:Y:S01]  /*1ac0*/  BSSY.RECONVERGENT B0, `(.L_x_31) ;  /* 0x000003c000007945 */ /* 0x000fe20003800200 */
[----:B------:R-:W-:Y:S02]  /*1ad0*/  ELECT P0, URZ, PT ;  /* 0x0000000000ff782f */ /* 0x000fe40003800000 */
[----:B------:R-:W-:-:S04]  /*1ae0*/  UISETP.NE.AND UP0, UPT, UR4, 0x2, UPT ;  /* 0x000000020400788c */ /* 0x000fc8000bf05270 */
[----:B------:R-:W-:Y:S02]  /*1af0*/  USEL UR5, URZ, 0x1, UP0 ;  /* 0x00000001ff057887 */ /* 0x000fe40008000000 */
[----:B------:R-:W-:-:S04]  /*1b00*/  USEL UR23, UR4, URZ, UP0 ;  /* 0x000000ff04177287 */ /* 0x000fc80008000000 */
[----:B------:R-:W-:Y:S01]  /*1b10*/  ULEA UR4, UR23, UR21, 0x3 ;  /* 0x0000001517047291 */ /* 0x000fe2000f8e18ff */
[----:B------:R-:W-:-:S04]  /*1b20*/  LOP3.LUT R17, R17, UR5, RZ, 0x3c, !PT ;  /* 0x0000000511117c12 */ /* 0x000fc8000f8e3cff */
[----:B-1----:R-:W-:-:S04]  /*1b30*/  SHF.L.U32 R2, R17, 0x1f, RZ ;  /* 0x0000001f11027819 */ /* 0x002fc800000006ff */
[----:B------:R1:W4:Y:S01]  /*1b40*/  SYNCS.PHASECHK.TRANS64.TRYWAIT P2, [UR4+0x10], R2 ;  /* 0x00001002ff0075a7 */ /* 0x0003220008041104 */
[----:B------:R-:W-:Y:S05]  /*1b50*/  @!P0 BRA `(.L_x_32) ;  /* 0x0000000000c88947 */ /* 0x000fea0003800000 */
[----:B------:R-:W-:Y:S02]  /*1b60*/  ULEA UR32, UR6, UR21, 0xf ;  /* 0x0000001506207291 */ /* 0x000fe4000f8e78ff */
[----:B------:R-:W-:Y:S02]  /*1b70*/  UIADD3 UR4, UP1, UPT, UR38, 0x80, URZ ;  /* 0x0000008026047890 */ /* 0x000fe4000ff3e0ff */
[----:B------:R-:W-:Y:S02]  /*1b80*/  ULEA UR13, UR6, UR21, 0x10 ;  /* 0x00000015060d7291 */ /* 0x000fe4000f8e80ff */
[----:B------:R-:W-:Y:S02]  /*1b90*/  UIADD3 UR14, UP0, UPT, UR38, 0x180, URZ ;  /* 0x00000180260e7890 */ /* 0x000fe4000ff1e0ff */
[----:B------:R-:W-:Y:S02]  /*1ba0*/  UIADD3 UR58, UPT, UPT, UR42, -0x40, URZ ;  /* 0xffffffc02a3a7890 */ /* 0x000fe4000fffe0ff */
[----:B------:R-:W-:-:S02]  /*1bb0*/  ULOP3.LUT UR57, UR7, 0xfefffff8, URZ, 0xc0, !UPT ;  /* 0xfefffff807397892 */ /* 0x000fc4000f8ec0ff */
[----:B------:R-:W-:Y:S02]  /*1bc0*/  UIADD3.X UR5, UPT, UPT, URZ, UR39, URZ, UP1, !UPT ;  /* 0x00000027ff057290 */ /* 0x000fe40008ffe4ff */
[----:B------:R-:W-:Y:S02]  /*1bd0*/  UIADD3 UR56, UPT, UPT, UR32, 0x8400, URZ ;  /* 0x0000840020387890 */ /* 0x000fe4000fffe0ff */
[----:B------:R-:W-:Y:S02]  /*1be0*/  UIADD3 UR50, UPT, UPT, UR42, -0x20, URZ ;  /* 0xffffffe02a327890 */ /* 0x000fe4000fffe0ff */
[----:B------:R-:W-:Y:S02]  /*1bf0*/  UIADD3 UR48, UPT, UPT, UR32, 0xa400, URZ ;  /* 0x0000a40020307890 */ /* 0x000fe4000fffe0ff */
[----:B------:R-:W-:Y:S02]  /*1c00*/  UIADD3 UR40, UPT, UPT, UR32, 0xc400, URZ ;  /* 0x0000c40020287890 */ /* 0x000fe4000fffe0ff */
[----:B------:R-:W-:-:S02]  /*1c10*/  UIADD3 UR34, UPT, UPT, UR42, 0x20, URZ ;  /* 0x000000202a227890 */ /* 0x000fc4000fffe0ff */
[----:B------:R-:W-:Y:S02]  /*1c20*/  UIADD3 UR32, UPT, UPT, UR32, 0xe400, URZ ;  /* 0x0000e40020207890 */ /* 0x000fe4000fffe0ff */
[----:B------:R-:W-:Y:S02]  /*1c30*/  UIADD3.X UR15, UPT, UPT, URZ, UR39, URZ, UP0, !UPT ;  /* 0x00000027ff0f7290 */ /* 0x000fe400087fe4ff */
[----:B------:R-:W-:Y:S02]  /*1c40*/  UIADD3 UR24, UPT, UPT, UR13, 0x18400, URZ ;  /* 0x000184000d187890 */ /* 0x000fe4000fffe0ff */
[----:B------:R-:W-:Y:S01]  /*1c50*/  UIADD3 UR8, UPT, UPT, UR13, 0x1c400, URZ ;  /* 0x0001c4000d087890 */ /* 0x000fe2000fffe0ff */
[----:B------:R-:W-:Y:S01]  /*1c60*/  UMOV UR30, 0x0 ;  /* 0x00000000001e7882 */ /* 0x000fe20000000000 */
[----:B------:R-:W-:Y:S01]  /*1c70*/  UMOV UR31, 0x10000000 ;  /* 0x10000000001f7882 */ /* 0x000fe20000000000 */
[----:B------:R-:W-:Y:S01]  /*1c80*/  UMOV UR51, UR59 ;  /* 0x0000003b00337c82 */ /* 0x000fe20008000000 */
[----:B------:R-:W-:Y:S01]  /*1c90*/  UMOV UR52, UR60 ;  /* 0x0000003c00347c82 */ /* 0x000fe20008000000 */
[----:B------:R-:W-:Y:S01]  /*1ca0*/  UMOV UR49, UR57 ;  /* 0x0000003900317c82 */ /* 0x000fe20008000000 */
[----:B------:R-:W-:Y:S01]  /*1cb0*/  UMOV UR43, UR59 ;  /* 0x0000003b002b7c82 */ /* 0x000fe20008000000 */
[----:B------:R-:W-:Y:S01]  /*1cc0*/  UMOV UR44, UR60 ;  /* 0x0000003c002c7c82 */ /* 0x000fe20008000000 */
[----:B------:R-:W-:Y:S01]  /*1cd0*/  UMOV UR41, UR57 ;  /* 0x0000003900297c82 */ /* 0x000fe20008000000 */
[----:B------:R-:W-:Y:S01]  /*1ce0*/  UTMALDG.3D.2CTA [UR56], [UR4], desc[UR30] ;  /* 0x00001e38040075b4 */ /* 0x000fe20008211000 */
[----:B------:R-:W-:Y:S01]  /*1cf0*/  UMOV UR35, UR59 ;  /* 0x0000003b00237c82 */ /* 0x000fe20008000000 */
        /* <DEDUP_REMOVED lines=10> */
[----:B------:R-:W-:Y:S01]  /*1da0*/  UIADD3 UR16, UPT, UPT, UR13, 0x20400, URZ ;  /* 0x000204000d107890 */ /* 0x000fe2000fffe0ff */
[----:B------:R-:W-:Y:S01]  /*1db0*/  UMOV UR18, UR42 ;  /* 0x0000002a00127c82 */ /* 0x000fe20008000000 */
[----:B------:R-:W-:Y:S01]  /*1dc0*/  UMOV UR19, UR27 ;  /* 0x0000001b00137c82 */ /* 0x000fe20008000000 */
[----:B------:R-:W-:Y:S01]  /*1dd0*/  UTMALDG.3D.2CTA [UR40], [UR4], desc[UR30] ;  /* 0x00001e28040075b4 */ /* 0x000fe20008211000 */
[----:B------:R-:W-:Y:S01]  /*1de0*/  UMOV UR20, UR60 ;  /* 0x0000003c00147c82 */ /* 0x000fe20008000000 */
[----:B------:R-:W-:Y:S01]  /*1df0*/  UMOV UR17, UR57 ;  /* 0x0000003900117c82 */ /* 0x000fe20008000000 */
[----:B------:R-:W-:Y:S01]  /*1e00*/  UTMALDG.3D.2CTA [UR32], [UR4], desc[UR30] ;  /* 0x00001e20040075b4 */ /* 0x000fe20008211000 */
[----:B------:R-:W-:Y:S01]  /*1e10*/  UTMALDG.3D.2CTA [UR24], [UR14], desc[UR30] ;  /* 0x00001e180e0075b4 */ /* 0x000fe20008211000 */
[----:B------:R2:W-:Y:S01]  /*1e20*/  UTMALDG.3D.2CTA [UR8], [UR14], desc[UR30] ;  /* 0x00001e080e0075b4 */ /* 0x0005e20008211000 */
[----:B------:R1:W-:Y:S01]  /*1e30*/  UTMALDG.3D.2CTA [UR16], [UR14], desc[UR30] ;  /* 0x00001e100e0075b4 */ /* 0x0003e20008211000 */
[----:B--2---:R-:W-:Y:S01]  /*1e40*/  UIADD3 UR8, UPT, UPT, UR13, 0x24400, URZ ;  /* 0x000244000d087890 */ /* 0x004fe2000fffe0ff */
[----:B------:R-:W-:-:S08]  /*1e50*/  UMOV UR10, UR34 ;  /* 0x00000022000a7c82 */ /* 0x000fd00008000000 */
[----:B------:R1:W-:Y:S02]  /*1e60*/  UTMALDG.3D.2CTA [UR8], [UR14], desc[UR30] ;  /* 0x00001e080e0075b4 */ /* 0x0003e40008211000 */
[----:B-1----:R-:W-:Y:S01]  /*1e70*/  NOP ;  /* 0x0000000000007918 */ /* 0x002fe20000000000 */
.L_x_32:
[----:B------:R-:W-:Y:S05]  /*1e80*/  BSYNC.RECONVERGENT B0 ;  /* 0x0000000000007941 */ /* 0x000fea0003800200 */
.L_x_31:
[----:B------:R-:W-:Y:S01]  /*1e90*/  UIADD3 UR42, UPT, UPT, UR42, 0x80, URZ ;  /* 0x000000802a2a7890 */ /* 0x000fe2000fffe0ff */
[----:B------:R-:W-:Y:S01]  /*1ea0*/  UMOV UR6, UR23 ;  /* 0x0000001700067c82 */ /* 0x000fe20008000000 */
[----:B------:R-:W-:Y:S01]  /*1eb0*/  UMOV UR22, UR45 ;  /* 0x0000002d00167c82 */ /* 0x000fe20008000000 */
[----:B------:R-:W-:Y:S09]  /*1ec0*/  BRA.U UP2, `(.L_x_33) ;  /* 0xfffffff902b47547 */ /* 0x000ff2000b83ffff */
.L_x_25:
[----:B------:R-:W-:Y:S01]  /*1ed0*/  ULEA UR4, UR23, UR21, 0x3 ;  /* 0x0000001517047291 */ /* 0x000fe2000f8e18ff */
[----:B-1----:R-:W-:Y:S01]  /*1ee0*/  SHF.L.U32 R2, R17, 0x1f, RZ ;  /* 0x0000001f11027819 */ /* 0x002fe200000006ff */
[----:B------:R-:W-:Y:S01]  /*1ef0*/  @!P1 SYNCS.ARRIVE.TRANS64.A1T0 RZ, [UR21+0x68], RZ ;  /* 0x000068ffffff99a7 */ /* 0x000fe20008100015 */
[----:B------:R-:W-:-:S06]  /*1f00*/  UISETP.GT.AND UP0, UPT, UR53, UR47, UPT ;  /* 0x0000002f3500728c */ /* 0x000fcc000bf04270 */
[----:B------:R1:W1:Y:S03]  /*1f10*/  SYNCS.PHASECHK.TRANS64.TRYWAIT P1, [UR4+0x10], R2 ;  /* 0x00001002ff0075a7 */ /* 0x0002660008021104 */
[----:B------:R-:W-:Y:S05]  /*1f20*/  BRA.U !UP0, `(.L_x_34) ;  /* 0x0000000508507547 */ /* 0x000fea000b800000 */
[----:B------:R-:W-:Y:S01]  /*1f30*/  UIADD3 UR29, UPT, UPT, UR55, UR22, URZ ;  /* 0x00000016371d7290 */ /* 0x000fe2000fffe0ff */
[----:B------:R-:W-:-:S11]  /*1f40*/  UMOV UR6, UR23 ;  /* 0x0000001700067c82 */ /* 0x000fd60008000000 */
.L_x_42:
[----:B------:R-:W-:Y:S01]  /*1f50*/  ULEA UR7, UR6, UR21, 0x3 ;  /* 0x0000001506077291 */ /* 0x000fe2000f8e18ff */
[----:B--2---:R-:W-:Y:S01]  /*1f60*/  @P5 MOV R3, 0x30000 ;  /* 0x0003000000035802 */ /* 0x004fe20000000f00 */
[----:B-1----:R-:W-:Y:S10]  /*1f70*/  @P1 BRA `(.L_x_35) ;  /* 0x00000000000c1947 */ /* 0x002ff40003800000 */
[----:B------:R-:W-:-:S04]  /*1f80*/  SHF.L.U32 R4, R17, 0x1f, RZ ;  /* 0x0000001f11047819 */ /* 0x000fc800000006ff */
[----:B------:R-:W1:Y:S02]  /*1f90*/  SYNCS.PHASECHK.TRANS64.TRYWAIT P0, [UR7+0x10], R4 ;  /* 0x00001004ff0075a7 */ /* 0x000e640008001107 */
[----:B-1----:R-:W-:Y:S05]  /*1fa0*/  @!P0 BRA `(.L_x_36) ;  /* 0x0000009400408947 */ /* 0x002fea0003800000 */
.L_x_35:
[----:B------:R2:W-:Y:S01]  /*1fb0*/  @P5 SYNCS.ARRIVE.TRANS64 RZ, [UR7], R3 ;  /* 0x00000003ffff59a7 */ /* 0x0005e20008000007 */
[----:B------:R-:W-:-:S04]  /*1fc0*/  ULOP3.LUT UR4, UR37, 0x2, URZ, 0xfc, !UPT ;  /* 0x0000000225047892 */ /* 0x000fc8000f8efcff */
[----:B------:R-:W-:-:S09]  /*1fd0*/  UISETP.NE.AND UP0, UPT, UR4, 0x2, UPT ;  /* 0x000000020400788c */ /* 0x000fd2000bf05270 */
[----:B------:R-:W-:Y:S05]  /*1fe0*/  BRA.U UP0, `(.L_x_37) ;  /* 0x0000000100047547 */ /* 0x000fea000b800000 */
[----:B------:R-:W-:Y:S05]  /*1ff0*/  BPT.TRAP 0x1 ;  /* 0x000000040000795c */ /* 0x000fea0000300000 */
.L_x_37:
[----:B------:R-:W-:Y:S04]  /*2000*/  BSSY.RECONVERGENT B0, `(.L_x_38) ;  /* 0x0000003000007945 */ /* 0x000fe80003800200 */
[----:B------:R-:W-:Y:S05]  /*2010*/  @!P4 BRA `(.L_x_39) ;  /* 0x000000000004c947 */ /* 0x000fea0003800000 */
[----:B------:R-:W-:Y:S05]  /*2020*/  BPT.TRAP 0x1 ;  /* 0x000000040000795c */ /* 0x000fea0000300000 */
.L_x_39:
[----:B------:R-:W-:Y:S05]  /*2030*/  BSYNC.RECONVERGENT B0 ;  /* 0x0000000000007941 */ /* 0x000fea0003800200 */
.L_x_38:
        /* <DEDUP_REMOVED lines=9> */
[----:B------:R1:W1:Y:S01]  /*20d0*/  SYNCS.PHASECHK.TRANS64.TRYWAIT P1, [UR4+0x10], R2 ;  /* 0x00001002ff0075a7 */ /* 0x0002620008021104 */
[----:B------:R-:W-:Y:S05]  /*20e0*/  @!P0 BRA `(.L_x_41) ;  /* 0x0000000000cc8947 */ /* 0x000fea0003800000 */
[----:B------:R-:W-:Y:S02]  /*20f0*/  ULEA UR32, UR6, UR21, 0xf ;  /* 0x0000001506207291 */ /* 0x000fe4000f8e78ff */
[----:B------:R-:W-:Y:S02]  /*2100*/  UIADD3 UR4, UP1, UPT, UR38, 0x80, URZ ;  /* 0x0000008026047890 */ /* 0x000fe4000ff3e0ff */
[----:B------:R-:W-:Y:S02]  /*2110*/  USHF.L.U32 UR58, UR22, 0x7, URZ ;  /* 0x00000007163a7899 */ /* 0x000fe400080006ff */
[----:B------:R-:W-:Y:S02]  /*2120*/  ULEA UR13, UR6, UR21, 0x10 ;  /* 0x00000015060d7291 */ /* 0x000fe4000f8e80ff */
[----:B------:R-:W-:Y:S02]  /*2130*/  UIADD3 UR14, UP0, UPT, UR38, 0x180, URZ ;  /* 0x00000180260e7890 */ /* 0x000fe4000ff1e0ff */
[----:B------:R-:W-:-:S02]  /*2140*/  ULOP3.LUT UR57, UR7, 0xfefffff8, URZ, 0xc0, !UPT ;  /* 0xfefffff807397892 */ /* 0x000fc4000f8ec0ff */
[----:B------:R-:W-:Y:S02]  /*2150*/  UIADD3.X UR5, UPT, UPT, URZ, UR39, URZ, UP1, !UPT ;  /* 0x00000027ff057290 */ /* 0x000fe40008ffe4ff */
[----:B------:R-:W-:Y:S02]  /*2160*/  UIADD3 UR56, UPT, UPT, UR32, 0x8400, URZ ;  /* 0x0000840020387890 */ /* 0x000fe4000fffe0ff */
[----:B------:R-:W-:Y:S02]  /*2170*/  UIADD3 UR50, UPT, UPT, UR58, 0x20, URZ ;  /* 0x000000203a327890 */ /* 0x000fe4000fffe0ff */
[----:B------:R-:W-:Y:S02]  /*2180*/  UIADD3 UR48, UPT, UPT, UR32, 0xa400, URZ ;  /* 0x0000a40020307890 */ /* 0x000fe4000fffe0ff */
[----:B------:R-:W-:Y:S02]  /*2190*/  UIADD3 UR42, UPT, UPT, UR58, 0x40, URZ ;  /* 0x000000403a2a7890 */ /* 0x000fe4000fffe0ff */
[----:B------:R-:W-:-:S02]  /*21a0*/  UIADD3 UR40, UPT, UPT, UR32, 0xc400, URZ ;  /* 0x0000c40020287890 */ /* 0x000fc4000fffe0ff */
[----:B------:R-:W-:Y:S02]  /*21b0*/  UIADD3 UR34, UPT, UPT, UR58, 0x60, URZ ;  /* 0x000000603a227890 */ /* 0x000fe4000fffe0ff */
        /* <DEDUP_REMOVED lines=37> */
[----:B--2---:R-:W-:Y:S01]  /*2410*/  NOP ;  /* 0x0000000000007918 */ /* 0x004fe20000000000 */
.L_x_41:
[----:B-1----:R-:W-:Y:S05]  /*2420*/  BSYNC.RECONVERGENT B0 ;  /* 0x0000000000007941 */ /* 0x002fea0003800200 */
.L_x_40:
[----:B------:R-:W-:Y:S01]  /*2430*/  UIADD3 UR22, UPT, UPT, UR22, 0x1, URZ ;  /* 0x0000000116167890 */ /* 0x000fe2000fffe0ff */
[----:B------:R-:W-:-:S03]  /*2440*/  UMOV UR6, UR23 ;  /* 0x0000001700067c82 */ /* 0x000fc60008000000 */
[----:B------:R-:W-:-:S09]  /*2450*/  UISETP.NE.AND UP0, UPT, UR22, UR29, UPT ;  /* 0x0000001d1600728c */ /* 0x000fd2000bf05270 */
[----:B------:R-:W-:Y:S05]  /*2460*/  BRA.U UP0, `(.L_x_42) ;  /* 0xfffffff900b87547 */ /* 0x000fea000b83ffff */
.L_x_34:
[C---:B-1----:R-:W-:Y:S01]  /*2470*/  LEA R2, R16.reuse, UR21, 0x3 ;  /* 0x0000001510027c11 */ /* 0x042fe2000f8e18ff */
[----:B------:R-:W-:Y:S01]  /*2480*/  NOP ;  /* 0x0000000000007918 */ /* 0x000fe20000000000 */
[----:B--2---:R-:W-:Y:S02]  /*2490*/  SHF.L.U32 R3, R13, 0x1f, RZ ;  /* 0x0000001f0d037819 */ /* 0x004fe400000006ff */
[----:B------:R-:W-:Y:S02]  /*24a0*/  LEA R4, R16, UR21, 0x4 ;  /* 0x0000001510047c11 */ /* 0x000fe4000f8e20ff */
[----:B------:R-:W1:Y:S02]  /*24b0*/  SYNCS.PHASECHK.TRANS64.TRYWAIT P0, [R2+URZ+0x70], R3 ;  /* 0x00007003020075a7 */ /* 0x000e6400080011ff */
[----:B-1----:R-:W-:Y:S05]  /*24c0*/  @!P0 BRA `(.L_x_43) ;  /* 0x0000009000108947 */ /* 0x002fea0003800000 */
.L_x_190:
[----:B------:R-:W4:Y:S01]  /*24d0*/  LDS.128 R4, [R4+0x100] ;  /* 0x0001000004047984 */ /* 0x000f220000000c00 */
[----:B------:R-:W-:Y:S01]  /*24e0*/  ISETP.GE.AND P0, PT, R26, 0x1, PT ;  /* 0x000000011a00780c */ /* 0x000fe20003f06270 */
[----:B-1----:R-:W-:Y:S01]  /*24f0*/  VIADD R2, R2, 0x80 ;  /* 0x0000008002027836 */ /* 0x002fe20000000000 */
[----:B------:R-:W-:Y:S01]  /*2500*/  @!PT LDS RZ, [RZ] ;  /* 0x00000000fffff984 */ /* 0x000fe20000000800 */
[----:B------:R-:W-:Y:S01]  /*2510*/  @!PT LDS RZ, [RZ] ;  /* 0x00000000fffff984 */ /* 0x000fe20000000800 */
[----:B------:R-:W-:Y:S01]  /*2520*/  @!PT LDS RZ, [RZ] ;  /* 0x00000000fffff984 */ /* 0x000fe20000000800 */
[----:B------:R-:W-:Y:S01]  /*2530*/  @!PT LDS RZ, [RZ] ;  /* 0x00000000fffff984 */ /* 0x000fe20000000800 */
[----:B------:R1:W-:Y:S06]  /*2540*/  MEMBAR.ALL.CTA ;  /* 0x0000000000007992 */ /* 0x0003ec0000008000 */
[----:B-1----:R-:W1:Y:S01]  /*2550*/  FENCE.VIEW.ASYNC.S ;  /* 0x00000000000073c6 */ /* 0x002e620000000000 */
[----:B------:R-:W-:-:S04]  /*2560*/  PRMT R2, RZ, 0x654, R2 ;  /* 0x00000654ff027816 */ /* 0x000fc80000000002 */
[----:B-1----:R1:W-:Y:S01]  /*2570*/  SYNCS.ARRIVE.TRANS64.RED.A1T0 RZ, [R2+URZ], RZ ;  /* 0x000000ff02ff79a7 */ /* 0x0023e200081004ff */
[----:B----4-:R-:W-:-:S13]  /*2580*/  LOP3.LUT P2, RZ, R6, 0x1, RZ, 0xc0, !PT ;  /* 0x0000000106ff7812 */ /* 0x010fda000784c0ff */
[----:B------:R-:W-:Y:S01]  /*2590*/  @P2 SHF.R.U32.HI R3, RZ, 0x10, R5 ;  /* 0x00000010ff032819 */ /* 0x000fe20000011605 */
[----:B------:R-:W-:Y:S01]  /*25a0*/  VOTEU.ANY UP0, P2 ;  /* 0x0000000000ff7886 */ /* 0x000fe20001000100 */
[----:B------:R-:W-:Y:S02]  /*25b0*/  @P2 MOV R10, R4 ;  /* 0x00000004000a2202 */ /* 0x000fe40000000f00 */
[----:B------:R-:W-:Y:S02]  /*25c0*/  @P2 R2UR.BROADCAST UR4, R3 ;  /* 0x00000000030422ca */ /* 0x000fe400008e0000 */
[----:B------:R-:W-:-:S11]  /*25d0*/  @P2 LOP3.LUT R9, R5, 0xffff, RZ, 0xc0, !PT ;  /* 0x0000ffff05092812 */ /* 0x000fd600078ec0ff */
[----:B------:R-:W-:Y:S01]  /*25e0*/  @UP0 UMOV UR60, UR4 ;  /* 0x00000004003c0c82 */ /* 0x000fe20008000000 */
[----:B-1----:R-:W-:Y:S05]  /*25f0*/  @!P0 BRA `(.L_x_44) ;  /* 0x0000000000b88947 */ /* 0x002fea0003800000 */
[----:B------:R-:W3:Y:S01]  /*2600*/  LDC.64 R4, c[0x0][0xb18] ;  /* 0x0002c600ff047b82 */ /* 0x000ee20000000a00 */
[----:B------:R-:W-:-:S07]  /*2610*/  ISETP.NE.AND P3, PT, R26, 0x1, PT ;  /* 0x000000011a00780c */ /* 0x000fce0003f65270 */
[----:B------:R-:W1:Y:S08]  /*2620*/  LDC.64 R6, c[0x0][0xb10] ;  /* 0x0002c400ff067b82 */ /* 0x000e700000000a00 */
[----:B------:R-:W2:Y:S08]  /*2630*/  LDC R14, c[0x0][0xb20] ;  /* 0x0002c800ff0e7b82 */ /* 0x000eb00000000800 */
[----:B------:R-:W4:Y:S01]  /*2640*/  LDC R15, c[0x0][0xb0c] ;  /* 0x0002c300ff0f7b82 */ /* 0x000f220000000800 */
[----:B---3--:R-:W-:Y:S01]  /*2650*/  IMAD.HI.U32 R21, R0, R5, RZ ;  /* 0x0000000500157227 */ /* 0x008fe200078e00ff */
[----:B------:R-:W-:-:S03]  /*2660*/  ISETP.NE.AND P0, PT, R4, 0x1, PT ;  /* 0x000000010400780c */ /* 0x000fc60003f05270 */
[----:B------:R-:W-:-:S03]  /*2670*/  IMAD.HI.U32 R5, R9, R5, RZ ;  /* 0x0000000509057227 */ /* 0x000fc600078e00ff */
[----:B------:R-:W3:Y:S01]  /*2680*/  LDC.64 R2, c[0x0][0xb28] ;  /* 0x0002ca00ff027b82 */ /* 0x000ee20000000a00 */
[----:B-1----:R-:W-:-:S04]  /*2690*/  IMAD.HI.U32 R22, R8, R6, RZ ;  /* 0x0000000608167227 */ /* 0x002fc800078e00ff */
[----:B------:R-:W-:Y:S01]  /*26a0*/  IMAD.HI.U32 R23, R10, R6, RZ ;  /* 0x000000060a177227 */ /* 0x000fe200078e00ff */
[----:B------:R-:W-:Y:S02]  /*26b0*/  SHF.R.U32.HI R22, RZ, R7, R22 ;  /* 0x00000007ff167219 */ /* 0x000fe40000011616 */
[-C--:B--2---:R-:W-:Y:S02]  /*26c0*/  SHF.R.U32.HI R21, RZ, R14.reuse, R21 ;  /* 0x0000000eff157219 */ /* 0x084fe40000011615 */
[----:B------:R-:W-:Y:S02]  /*26d0*/  SHF.R.U32.HI R5, RZ, R14, R5 ;  /* 0x0000000eff057219 */ /* 0x000fe40000011605 */
[----:B------:R-:W-:Y:S02]  /*26e0*/  SEL R21, R0, R21, !P0 ;  /* 0x0000001500157207 */ /* 0x000fe40004000000 */
[----:B------:R-:W-:Y:S02]  /*26f0*/  SHF.R.U32.HI R23, RZ, R7, R23 ;  /* 0x00000007ff177219 */ /* 0x000fe40000011617 */
[----:B----4-:R-:W-:-:S02]  /*2700*/  ISETP.NE.AND P1, PT, R15, 0x1, PT ;  /* 0x000000010f00780c */ /* 0x010fc40003f25270 */
[----:B------:R-:W-:Y:S02]  /*2710*/  SEL R5, R9, R5, !P0 ;  /* 0x0000000509057207 */ /* 0x000fe40004000000 */
[----:B------:R-:W-:Y:S02]  /*2720*/  SEL R22, R8, R22, !P1 ;  /* 0x0000001608167207 */ /* 0x000fe40004800000 */
[----:B------:R-:W-:Y:S01]  /*2730*/  SEL R23, R10, R23, !P1 ;  /* 0x000000170a177207 */ /* 0x000fe20004800000 */
[----:B---3--:R-:W-:-:S04]  /*2740*/  IMAD.HI.U32 R20, R21, R2, RZ ;  /* 0x0000000215147227 */ /* 0x008fc800078e00ff */
        /* <DEDUP_REMOVED lines=10> */
[----:B------:R-:W-:-:S04]  /*27f0*/  @!P0 IMAD.HI.U32 R7, R23, R2, RZ ;  /* 0x0000000217078227 */ /* 0x000fc800078e00ff */
[----:B------:R-:W-:Y:S01]  /*2800*/  IMAD.MOV R2, RZ, RZ, -R6 ;  /* 0x000000ffff027224 */ /* 0x000fe200078e0a06 */
[----:B------:R-:W-:Y:S02]  /*2810*/  @!P0 SHF.R.U32.HI R3, RZ, R3, R7 ;  /* 0x00000003ff038219 */ /* 0x000fe40000011607 */
[----:B------:R-:W-:Y:S01]  /*2820*/  IADD3 R7, PT, PT, -R5, RZ, RZ ;  /* 0x000000ff05077210 */ /* 0x000fe20007ffe1ff */
[----:B------:R-:W-:Y:S01]  /*2830*/  IMAD R2, R26, R2, R5 ;  /* 0x000000021a027224 */ /* 0x000fe200078e0205 */
        /* <DEDUP_REMOVED lines=10> */
.L_x_44:
[----:B------:R-:W1:Y:S02]  /*28e0*/  LDCU UR4, c[0x0][0xb30] ;  /* 0x00016600ff0477ac */ /* 0x000e640008000800 */
[----:B-1----:R-:W-:-:S09]  /*28f0*/  UISETP.NE.AND UP0, UPT, UR4, 0x1, UPT ;  /* 0x000000010400788c */ /* 0x002fd2000bf05270 */
[----:B------:R-:W-:Y:S05]  /*2900*/  BRA.U UP0, `(.L_x_45) ;  /* 0x0000000100407547 */ /* 0x000fea000b800000 */
[----:B------:R-:W1:Y:S08]  /*2910*/  LDC.64 R4, c[0x0][0xb10] ;  /* 0x0002c400ff047b82 */ /* 0x000e700000000a00 */
[----:B------:R-:W2:Y:S08]  /*2920*/  LDC.64 R2, c[0x0][0xb18] ;  /* 0x0002c600ff027b82 */ /* 0x000eb00000000a00 */
[----:B------:R-:W4:Y:S08]  /*2930*/  LDC R6, c[0x0][0xb20] ;  /* 0x0002c800ff067b82 */ /* 0x000f300000000800 */
[----:B------:R-:W3:Y:S01]  /*2940*/  LDC R7, c[0x0][0xb0c] ;  /* 0x0002c300ff077b82 */ /* 0x000ee20000000800 */
[----:B-1----:R-:W-:-:S05]  /*2950*/  IMAD.HI.U32 R4, R10, R4, RZ ;  /* 0x000000040a047227 */ /* 0x002fca00078e00ff */
[----:B------:R-:W-:Y:S01]  /*2960*/  SHF.R.U32.HI R4, RZ, R5, R4 ;  /* 0x00000005ff047219 */ /* 0x000fe20000011604 */
[----:B--2---:R-:W-:Y:S01]  /*2970*/  IMAD.HI.U32 R3, R9, R3, RZ ;  /* 0x0000000309037227 */ /* 0x004fe200078e00ff */
[----:B------:R-:W-:-:S04]  /*2980*/  ISETP.NE.AND P0, PT, R2, 0x1, PT ;  /* 0x000000010200780c */ /* 0x000fc80003f05270 */
[----:B----4-:R-:W-:-:S04]  /*2990*/  SHF.R.U32.HI R3, RZ, R6, R3 ;  /* 0x00000006ff037219 */ /* 0x010fc80000011603 */
[----:B------:R-:W-:Y:S02]  /*29a0*/  SEL R3, R9, R3, !P0 ;  /* 0x0000000309037207 */ /* 0x000fe40004000000 */
[----:B---3--:R-:W-:-:S04]  /*29b0*/  ISETP.NE.AND P1, PT, R7, 0x1, PT ;  /* 0x000000010700780c */ /* 0x008fc80003f25270 */
[----:B------:R-:W-:-:S05]  /*29c0*/  SEL R4, R10, R4, !P1 ;  /* 0x000000040a047207 */ /* 0x000fca0004800000 */
[----:B------:R-:W-:Y:S02]  /*29d0*/  IMAD.IADD R5, R3, 0x1, -R4 ;  /* 0x0000000103057824 */ /* 0x000fe400078e0a04 */
[----:B------:R-:W-:Y:S02]  /*29e0*/  IMAD.IADD R3, R4, 0x1, -R3 ;  /* 0x0000000104037824 */ /* 0x000fe400078e0a03 */
[----:B------:R-:W-:Y:S02]  /*29f0*/  IMAD R10, R5, R7, R10 ;  /* 0x00000007050a7224 */ /* 0x000fe400078e020a */
[----:B------:R-:W-:-:S07]  /*2a00*/  IMAD R9, R3, R2, R9 ;  /* 0x0000000203097224 */ /* 0x000fce00078e0209 */
.L_x_45:
[----:B------:R-:W-:Y:S01]  /*2a10*/  VIADD R16, R16, 0x1 ;  /* 0x0000000110107836 */ /* 0x000fe20000000000 */
[----:B------:R-:W-:Y:S01]  /*2a20*/  PLOP3.LUT P1, PT, PT, PT, PT, 0x80, 0x8 ;  /* 0x000000000008781c */ /* 0x000fe20003f2f070 */
[----:B------:R-:W-:Y:S02]  /*2a30*/  IMAD.IADD R14, R10, 0x1, R63 ;  /* 0x000000010a0e7824 */ /* 0x000fe400078e023f */
[----:B------:R-:W-:Y:S01]  /*2a40*/  IMAD.IADD R15, R9, 0x1, R62 ;  /* 0x00000001090f7824 */ /* 0x000fe200078e023e */
[----:B------:R-:W-:-:S04]  /*2a50*/  ISETP.NE.AND P0, PT, R16, 0x2, PT ;  /* 0x000000021000780c */ /* 0x000fc80003f05270 */
[----:B------:R-:W-:Y:S02]  /*2a60*/  SEL R2, RZ, 0x1, P0 ;  /* 0x00000001ff027807 */ /* 0x000fe40000000000 */
[----:B------:R-:W-:Y:S02]  /*2a70*/  SEL R16, R16, RZ, P0 ;  /* 0x000000ff10107207 */ /* 0x000fe40000000000 */
[----:B------:R-:W-:Y:S01]  /*2a80*/  LOP3.LUT R13, R13, R2, RZ, 0x3c, !PT ;  /* 0x000000020d0d7212 */ /* 0x000fe200078e3cff */
[----:B------:R-:W-:Y:S06]  /*2a90*/  @P2 BRA `(.L_x_46) ;  /* 0xffffffec00302947 */ /* 0x000fec000383ffff */
[----:B------:R-:W-:Y:S01]  /*2aa0*/  UIADD3 UR21, UPT, UPT, UR21, 0x10, URZ ;  /* 0x0000001015157890 */ /* 0x000fe2000fffe0ff */
[----:B------:R-:W-:-:S03]  /*2ab0*/  SHF.L.U32 R2, R17, 0x1f, RZ ;  /* 0x0000001f11027819 */ /* 0x000fc600000006ff */
[----:B------:R-:W-:-:S09]  /*2ac0*/  ULEA UR4, UR23, UR21, 0x3 ;  /* 0x0000001517047291 */ /* 0x000fd2000f8e18ff */
[----:B------:R-:W1:Y:S02]  /*2ad0*/  SYNCS.PHASECHK.TRANS64.TRYWAIT P0, [UR4], R2 ;  /* 0x00000002ff0075a7 */ /* 0x000e640008001104 */
[----:B-1----:R-:W-:Y:S05]  /*2ae0*/  @!P0 BRA `(.L_x_47) ;  /* 0x00000088009c8947 */ /* 0x002fea0003800000 */
.L_x_192:
[----:B------:R-:W-:-:S04]  /*2af0*/  UIADD3 UR4, UPT, UPT, UR23, 0x1, URZ ;  /* 0x0000000117047890 */ /* 0x000fc8000fffe0ff */
[----:B------:R-:W-:-:S04]  /*2b00*/  UISETP.NE.AND UP0, UPT, UR4, 0x2, UPT ;  /* 0x000000020400788c */ /* 0x000fc8000bf05270 */
[----:B------:R-:W-:Y:S02]  /*2b10*/  USEL UR5, URZ, 0x1, UP0 ;  /* 0x00000001ff057887 */ /* 0x000fe40008000000 */
[----:B------:R-:W-:-:S04]  /*2b20*/  USEL UR4, UR4, URZ, UP0 ;  /* 0x000000ff04047287 */ /* 0x000fc80008000000 */
[----:B------:R-:W-:Y:S01]  /*2b30*/  ULEA UR4, UR4, UR21, 0x3 ;  /* 0x0000001504047291 */ /* 0x000fe2000f8e18ff */
[----:B-1----:R-:W-:-:S04]  /*2b40*/  LOP3.LUT R2, R17, UR5, RZ, 0x3c, !PT ;  /* 0x0000000511027c12 */ /* 0x002fc8000f8e3cff */
[----:B------:R-:W-:Y:S01]  /*2b50*/  SHF.L.U32 R2, R2, 0x1f, RZ ;  /* 0x0000001f02027819 */ /* 0x000fe200000006ff */
[----:B---3--:R-:W-:-:S07]  /*2b60*/  IMAD.U32 R0, RZ, RZ, UR4 ;  /* 0x00000004ff007e24 */ /* 0x008fce000f8e00ff */
.L_x_48:
[----:B-1----:R1:W2:Y:S02]  /*2b70*/  SYNCS.PHASECHK.TRANS64.TRYWAIT P0, [R0+URZ], R2 ;  /* 0x00000002000075a7 */ /* 0x0022a400080011ff */
[----:B--2---:R-:W-:Y:S05]  /*2b80*/  @!P0 NANOSLEEP.SYNCS 0x989680 ;  /* 0x009896800000895d */ /* 0x004fea0003900000 */
[----:B------:R-:W2:Y:S02]  /*2b90*/  @!P0 SYNCS.PHASECHK.TRANS64 P0, [R0+URZ], R2 ;  /* 0x00000002000085a7 */ /* 0x000ea400080010ff */
[----:B--2---:R-:W-:Y:S05]  /*2ba0*/  @P0 EXIT ;  /* 0x000000000000094d */ /* 0x004fea0003800000 */
[----:B------:R-:W-:Y:S05]  /*2bb0*/  BRA `(.L_x_48) ;  /* 0xfffffffc00ec7947 */ /* 0x000fea000383ffff */
.L_x_22:
[----:B------:R-:W-:-:S04]  /*2bc0*/  UISETP.NE.AND UP1, UPT, UR46, URZ, UPT ;  /* 0x000000ff2e00728c */ /* 0x000fc8000bf25270 */
[----:B------:R-:W-:-:S09]  /*2bd0*/  UISETP.NE.OR UP1, UPT, UR10, 0x1, UP1 ;  /* 0x000000010a00788c */ /* 0x000fd20008f25670 */
[----:B------:R-:W-:Y:S05]  /*2be0*/  BRA.U UP1, `(.L_x_49) ;  /* 0x00000005014c7547 */ /* 0x000fea000b800000 */
[----:B------:R-:W-:Y:S01]  /*2bf0*/  HFMA2 R11, -RZ, RZ, 0, 0 ;  /* 0x00000000ff0b7431 */ /* 0x000fe200000001ff */
[----:B------:R-:W-:Y:S01]  /*2c00*/  ISETP.GE.U32.AND P2, PT, R10, 0x2, PT ;  /* 0x000000020a00780c */ /* 0x000fe20003f46070 */
[----:B------:R-:W-:Y:S01]  /*2c10*/  IMAD.MOV.U32 R12, RZ, RZ, 0x1 ;  /* 0x00000001ff0c7424 */ /* 0x000fe200078e00ff */
[----:B------:R-:W-:Y:S01]  /*2c20*/  CS2R R8, SRZ ;  /* 0x0000000000087805 */ /* 0x000fe2000001ff00 */
[----:B------:R-:W-:Y:S01]  /*2c30*/  IMAD.MOV.U32 R3, RZ, RZ, RZ ;  /* 0x000000ffff037224 */ /* 0x000fe200078e00ff */
[----:B------:R-:W-:Y:S01]  /*2c40*/  UMOV UR6, 0x400 ;  /* 0x0000040000067882 */ /* 0x000fe20000000000 */
[----:B------:R-:W-:Y:S01]  /*2c50*/  UMOV UR5, URZ ;  /* 0x000000ff00057c82 */ /* 0x000fe20008000000 */
[----:B------:R-:W-:-:S12]  /*2c60*/  ULEA UR6, UR46, UR6, 0x18 ;  /* 0x000000062e067291 */ /* 0x000fd8000f8ec0ff */
.L_x_53:
[----:B------:R-:W-:Y:S02]  /*2c70*/  LEA R0, R3, UR6, 0x3 ;  /* 0x0000000603007c11 */ /* 0x000fe4000f8e18ff */
[----:B------:R-:W-:-:S03]  /*2c80*/  SHF.L.U32 R4, R8, 0x1f, RZ ;  /* 0x0000001f08047819 */ /* 0x000fc600000006ff */
[----:B------:R-:W-:Y:S01]  /*2c90*/  VIADD R5, R0, 0xe0 ;  /* 0x000000e000057836 */ /* 0x000fe20000000000 */
[----:B------:R-:W1:Y:S02]  /*2ca0*/  SYNCS.PHASECHK.TRANS64.TRYWAIT P0, [R0+URZ+0xd0], R4 ;  /* 0x0000d004000075a7 */ /* 0x000e6400080011ff */
[----:B-1----:R-:W-:Y:S05]  /*2cb0*/  @!P0 BRA `(.L_x_50) ;  /* 0x0000008800408947 */ /* 0x002fea0003800000 */
.L_x_193:
[----:B------:R-:W-:Y:S01]  /*2cc0*/  ULEA UR4, UR5, UR6, 0x3 ;  /* 0x0000000605047291 */ /* 0x000fe2000f8e18ff */
[----:B-1----:R-:W-:Y:S01]  /*2cd0*/  PRMT R0, RZ, 0x654, R5 ;  /* 0x00000654ff007816 */ /* 0x002fe20000000005 */
[----:B------:R-:W-:Y:S01]  /*2ce0*/  @!P2 IMAD.MOV.U32 R4, RZ, RZ, 0x10 ;  /* 0x00000010ff04a424 */ /* 0x000fe200078e00ff */
[----:B------:R-:W-:Y:S01]  /*2cf0*/  SHF.L.U32 R5, R12, 0x1f, RZ ;  /* 0x0000001f0c057819 */ /* 0x000fe200000006ff */
[----:B------:R-:W-:Y:S01]  /*2d00*/  UIADD3 UR7, UPT, UPT, UR4, 0x70, URZ ;  /* 0x0000007004077890 */ /* 0x000fe2000fffe0ff */
[----:B------:R1:W-:Y:S05]  /*2d10*/  SYNCS.ARRIVE.TRANS64.RED.A1T0 RZ, [R0+URZ], RZ ;  /* 0x000000ff00ff79a7 */ /* 0x0003ea00081004ff */
[----:B------:R-:W-:Y:S01]  /*2d20*/  IMAD.U32 R6, RZ, RZ, UR7 ;  /* 0x00000007ff067e24 */ /* 0x000fe2000f8e00ff */
[----:B------:R-:W2:Y:S04]  /*2d30*/  SYNCS.PHASECHK.TRANS64.TRYWAIT P0, [UR4+0x80], R5 ;  /* 0x00008005ff0075a7 */ /* 0x000ea80008001104 */
[----:B------:R-:W-:Y:S01]  /*2d40*/  PRMT R6, R10, 0x654, R6 ;  /* 0x000006540a067816 */ /* 0x000fe20000000006 */
[----:B-12---:R-:W-:Y:S06]  /*2d50*/  @!P0 BRA `(.L_x_51) ;  /* 0x00000088002c8947 */ /* 0x006fec0003800000 */
.L_x_195:
[----:B------:R-:W-:Y:S01]  /*2d60*/  ULEA UR8, UR5, UR6, 0x4 ;  /* 0x0000000605087291 */ /* 0x000fe2000f8e20ff */
[----:B------:R-:W-:Y:S01]  /*2d70*/  SEL R2, R6, R2, !P2 ;  /* 0x0000000206027207 */ /* 0x000fe20005000000 */
[----:B------:R-:W-:Y:S01]  /*2d80*/  UIADD3 UR9, UPT, UPT, UR4, 0x70, URZ ;  /* 0x0000007004097890 */ /* 0x000fe2000fffe0ff */
[----:B-1----:R-:W-:Y:S01]  /*2d90*/  LEA R0, R11, UR6, 0x3 ;  /* 0x000000060b007c11 */ /* 0x002fe2000f8e18ff */
[----:B------:R-:W-:Y:S01]  /*2da0*/  UIADD3 UR8, UPT, UPT, UR8, 0x100, URZ ;  /* 0x0000010008087890 */ /* 0x000fe2000fffe0ff */
[----:B------:R1:W-:Y:S01]  /*2db0*/  @!P2 SYNCS.ARRIVE.TRANS64.RED RZ, [R2+URZ], R4 ;  /* 0x0000000402ffa9a7 */ /* 0x0003e200080004ff */
[----:B------:R-:W-:Y:S01]  /*2dc0*/  UIADD3 UR4, UPT, UPT, UR5, 0x1, URZ ;  /* 0x0000000105047890 */ /* 0x000fe2000fffe0ff */
[----:B------:R-:W-:-:S03]  /*2dd0*/  VIADD R3, R3, 0x1 ;  /* 0x0000000103037836 */ /* 0x000fc60000000000 */
[----:B------:R-:W-:Y:S02]  /*2de0*/  UISETP.NE.AND UP0, UPT, UR4, 0x2, UPT ;  /* 0x000000020400788c */ /* 0x000fe4000bf05270 */
[----:B------:R-:W-:Y:S01]  /*2df0*/  ISETP.NE.AND P0, PT, R3, 0x2, PT ;  /* 0x000000020300780c */ /* 0x000fe20003f05270 */
[----:B------:R-:W-:Y:S06]  /*2e00*/  UGETNEXTWORKID.BROADCAST [UR8], [UR9] ;  /* 0x00000000080073ca */ /* 0x000fec0008000100 */
[----:B------:R-:W-:Y:S02]  /*2e10*/  USEL UR7, URZ, 0x1, UP0 ;  /* 0x00000001ff077887 */ /* 0x000fe40008000000 */
[----:B------:R-:W-:-:S04]  /*2e20*/  USEL UR5, UR4, URZ, UP0 ;  /* 0x000000ff04057287 */ /* 0x000fc80008000000 */
[----:B------:R-:W-:Y:S02]  /*2e30*/  LOP3.LUT R12, R12, UR7, RZ, 0x3c, !PT ;  /* 0x000000070c0c7c12 */ /* 0x000fe4000f8e3cff */
[----:B-1----:R-:W-:-:S04]  /*2e40*/  SHF.L.U32 R4, R9, 0x1f, RZ ;  /* 0x0000001f09047819 */ /* 0x002fc800000006ff */
[----:B------:R-:W1:Y:S02]  /*2e50*/  SYNCS.PHASECHK.TRANS64.TRYWAIT P1, [R0+URZ+0x70], R4 ;  /* 0x00007004000075a7 */ /* 0x000e6400080211ff */
[----:B-1----:R-:W-:Y:S05]  /*2e60*/  @!P1 BRA `(.L_x_52) ;  /* 0x0000008800009947 */ /* 0x002fea0003800000 */
.L_x_196:
[----:B-1----:R-:W-:Y:S01]  /*2e70*/  LEA R4, R11, UR6, 0x4 ;  /* 0x000000060b047c11 */ /* 0x002fe2000f8e20ff */
[----:B------:R-:W-:Y:S01]  /*2e80*/  VIADD R0, R0, 0x80 ;  /* 0x0000008000007836 */ /* 0x000fe20000000000 */
[----:B------:R-:W-:Y:S01]  /*2e90*/  SEL R3, R3, RZ, P0 ;  /* 0x000000ff03037207 */ /* 0x000fe20000000000 */
[----:B------:R-:W-:-:S03]  /*2ea0*/  VIADD R11, R11, 0x1 ;  /* 0x000000010b0b7836 */ /* 0x000fc60000000000 */
[----:B------:R-:W1:Y:S01]  /*2eb0*/  LDS.128 R4, [R4+0x100] ;  /* 0x0001000004047984 */ /* 0x000e620000000c00 */
[----:B------:R-:W-:Y:S02]  /*2ec0*/  PRMT R0, RZ, 0x654, R0 ;  /* 0x00000654ff007816 */ /* 0x000fe40000000000 */
[C---:B------:R-:W-:Y:S01]  /*2ed0*/  ISETP.NE.AND P1, PT, R11.reuse, 0x2, PT ;  /* 0x000000020b00780c */ /* 0x040fe20003f25270 */
[----:B------:R-:W-:Y:S01]  /*2ee0*/  @!PT LDS RZ, [RZ] ;  /* 0x00000000fffff984 */ /* 0x000fe20000000800 */
[----:B------:R-:W-:Y:S01]  /*2ef0*/  @!PT LDS RZ, [RZ] ;  /* 0x00000000fffff984 */ /* 0x000fe20000000800 */
[----:B------:R-:W-:Y:S01]  /*2f00*/  @!PT LDS RZ, [RZ] ;  /* 0x00000000fffff984 */ /* 0x000fe20000000800 */
[----:B------:R-:W-:Y:S01]  /*2f10*/  @!PT LDS RZ, [RZ] ;  /* 0x00000000fffff984 */ /* 0x000fe20000000800 */
[----:B------:R2:W-:Y:S06]  /*2f20*/  MEMBAR.ALL.CTA ;  /* 0x0000000000007992 */ /* 0x0005ec0000008000 */
[----:B--2---:R-:W2:Y:S01]  /*2f30*/  FENCE.VIEW.ASYNC.S ;  /* 0x00000000000073c6 */ /* 0x004ea20000000000 */
[----:B------:R-:W-:Y:S01]  /*2f40*/  SEL R11, R11, RZ, P1 ;  /* 0x000000ff0b0b7207 */ /* 0x000fe20000800000 */
[----:B--2---:R2:W-:Y:S01]  /*2f50*/  SYNCS.ARRIVE.TRANS64.RED.A1T0 RZ, [R0+URZ], RZ ;  /* 0x000000ff00ff79a7 */ /* 0x0045e200081004ff */
[----:B-1----:R-:W-:-:S02]  /*2f60*/  LOP3.LUT P3, RZ, R6, 0x1, RZ, 0xc0, !PT ;  /* 0x0000000106ff7812 */ /* 0x002fc4000786c0ff */
[----:B------:R-:W-:-:S04]  /*2f70*/  SEL R4, RZ, 0x1, P1 ;  /* 0x00000001ff047807 */ /* 0x000fc80000800000 */
[----:B------:R-:W-:Y:S02]  /*2f80*/  LOP3.LUT R9, R9, R4, RZ, 0x3c, !PT ;  /* 0x0000000409097212 */ /* 0x000fe400078e3cff */
[----:B--2---:R-:W-:-:S04]  /*2f90*/  SEL R0, RZ, 0x1, P0 ;  /* 0x00000001ff007807 */ /* 0x004fc80000000000 */
[----:B------:R-:W-:Y:S01]  /*2fa0*/  LOP3.LUT R8, R8, R0, RZ, 0x3c, !PT ;  /* 0x0000000008087212 */ /* 0x000fe200078e3cff */
[----:B------:R-:W-:Y:S06]  /*2fb0*/  @P3 BRA `(.L_x_53) ;  /* 0xfffffffc002c3947 */ /* 0x000fec000383ffff */
[----:B------:R-:W-:Y:S01]  /*2fc0*/  ULEA UR4, UR5, UR6, 0x3 ;  /* 0x0000000605047291 */ /* 0x000fe2000f8e18ff */
[----:B------:R-:W-:-:S08]  /*2fd0*/  SHF.L.U32 R2, R12, 0x1f, RZ ;  /* 0x0000001f0c027819 */ /* 0x000fd000000006ff */
[----:B------:R-:W1:Y:S02]  /*2fe0*/  SYNCS.PHASECHK.TRANS64 P0, [UR4+0x80], R2 ;  /* 0x00008002ff0075a7 */ /* 0x000e640008001004 */
[----:B-1----:R-:W-:Y:S05]  /*2ff0*/  @P0 BRA `(.L_x_54) ;  /* 0x0000000000080947 */ /* 0x002fea0003800000 */
[----:B------:R-:W1:Y:S02]  /*3000*/  SYNCS.PHASECHK.TRANS64.TRYWAIT P0, [UR4+0x80], R2 ;  /* 0x00008002ff0075a7 */ /* 0x000e640008001104 */
[----:B-1----:R-:W-:Y:S05]  /*3010*/  @!P0 BRA `(.L_x_55) ;  /* 0x0000008400a88947 */ /* 0x002fea0003800000 */
.L_x_54:
[----:B------:R-:W-:-:S04]  /*3020*/  UIADD3 UR7, UPT, UPT, UR5, 0x1, URZ ;  /* 0x0000000105077890 */ /* 0x000fc8000fffe0ff */
[----:B------:R-:W-:-:S04]  /*3030*/  UISETP.NE.AND UP0, UPT, UR7, 0x2, UPT ;  /* 0x000000020700788c */ /* 0x000fc8000bf05270 */
[----:B------:R-:W-:Y:S02]  /*3040*/  USEL UR8, URZ, 0x1, UP0 ;  /* 0x00000001ff087887 */ /* 0x000fe40008000000 */
[----:B------:R-:W-:-:S04]  /*3050*/  USEL UR7, UR7, URZ, UP0 ;  /* 0x000000ff07077287 */ /* 0x000fc80008000000 */
[----:B------:R-:W-:Y:S01]  /*3060*/  ULEA UR7, UR7, UR6, 0x3 ;  /* 0x0000000607077291 */ /* 0x000fe2000f8e18ff */
[----:B-1----:R-:W-:-:S04]  /*3070*/  LOP3.LUT R2, R12, UR8, RZ, 0x3c, !PT ;  /* 0x000000080c027c12 */ /* 0x002fc8000f8e3cff */
[----:B------:R-:W-:-:S04]  /*3080*/  SHF.L.U32 R0, R2, 0x1f, RZ ;  /* 0x0000001f02007819 */ /* 0x000fc800000006ff */
[----:B------:R-:W1:Y:S02]  /*3090*/  SYNCS.PHASECHK.TRANS64 P0, [UR7+0x80], R0 ;  /* 0x00008000ff0075a7 */ /* 0x000e640008001007 */
[----:B-1----:R-:W-:Y:S05]  /*30a0*/  @P0 EXIT ;  /* 0x000000000000094d */ /* 0x002fea0003800000 */
[----:B------:R-:W-:Y:S02]  /*30b0*/  SHF.L.U32 R2, R2, 0x1f, RZ ;  /* 0x0000001f02027819 */ /* 0x000fe400000006ff */
[----:B------:R-:W-:-:S07]  /*30c0*/  MOV R0, UR7 ;  /* 0x0000000700007c02 */ /* 0x000fce0008000f00 */
.L_x_56:
[----:B-1----:R1:W2:Y:S02]  /*30d0*/  SYNCS.PHASECHK.TRANS64.TRYWAIT P0, [R0+URZ+0x80], R2 ;  /* 0x00008002000075a7 */ /* 0x0022a400080011ff */
[----:B--2---:R-:W-:Y:S05]  /*30e0*/  @!P0 NANOSLEEP.SYNCS 0x989680 ;  /* 0x009896800000895d */ /* 0x004fea0003900000 */
[----:B------:R-:W2:Y:S02]  /*30f0*/  @!P0 SYNCS.PHASECHK.TRANS64 P0, [R0+URZ+0x80], R2 ;  /* 0x00008002000085a7 */ /* 0x000ea400080010ff */
[----:B--2---:R-:W-:Y:S05]  /*3100*/  @P0 EXIT ;  /* 0x000000000000094d */ /* 0x004fea0003800000 */
[----:B------:R-:W-:Y:S05]  /*3110*/  BRA `(.L_x_56) ;  /* 0xfffffffc00ec7947 */ /* 0x000fea000383ffff */
.L_x_49:
[----:B------:R-:W-:Y:S05]  /*3120*/  BRA.U UP4, `(.L_x_57) ;  /* 0x00000019044c7547 */ /* 0x000fea000b800000 */
[----:B------:R-:W-:Y:S01]  /*3130*/  UMOV UR4, 0x40 ;  /* 0x0000004000047882 */ /* 0x000fe20000000000 */
[----:B------:R-:W-:Y:S01]  /*3140*/  NOP ;  /* 0x0000000000007918 */ /* 0x000fe20000000000 */
[----:B------:R-:W-:Y:S01]  /*3150*/  ULEA UR5, UR46, UR4, 0x18 ;  /* 0x000000042e057291 */ /* 0x000fe2000f8ec0ff */
[----:B------:R-:W-:Y:S02]  /*3160*/  UMOV UR6, 0x400 ;  /* 0x0000040000067882 */ /* 0x000fe40000000000 */
[----:B------:R-:W-:-:S06]  /*3170*/  ULEA UR6, UR46, UR6, 0x18 ;  /* 0x000000062e067291 */ /* 0x000fcc000f8ec0ff */
[----:B------:R-:W1:Y:S02]  /*3180*/  LDS.U8 R2, [UR5+0x1c] ;  /* 0x00001c05ff027984 */ /* 0x000e640008000000 */
[----:B-1----:R-:W-:-:S13]  /*3190*/  ISETP.NE.AND P0, PT, R2, RZ, PT ;  /* 0x000000ff0200720c */ /* 0x002fda0003f05270 */
[----:B------:R-:W-:Y:S05]  /*31a0*/  @P0 BRA `(.L_x_58) ;  /* 0x0000000400180947 */ /* 0x000fea0003800000 */
[----:B------:R-:W-:Y:S01]  /*31b0*/  R2UR UR4, R12 ;  /* 0x000000000c0472ca */ /* 0x000fe200000e0000 */
[----:B------:R-:W-:-:S12]  /*31c0*/  UIADD3 UR7, UPT, UPT, UR5, 0x8, URZ ;  /* 0x0000000805077890 */ /* 0x000fd8000fffe0ff */
[----:B------:R-:W-:-:S09]  /*31d0*/  UISETP.NE.U32.AND UP0, UPT, UR4, 0x1, UPT ;  /* 0x000000010400788c */ /* 0x000fd2000bf05070 */
[----:B------:R-:W-:Y:S05]  /*31e0*/  BRA.U !UP0, `(.L_x_59) ;  /* 0x0000000108a47547 */ /* 0x000fea000b800000 */
[----:B------:R-:W-:Y:S01]  /*31f0*/  ELECT P0, URZ, PT ;  /* 0x0000000000ff782f */ /* 0x000fe20003800000 */
[----:B------:R-:W-:-:S12]  /*3200*/  BSSY B0, `(.L_x_59) ;  /* 0x0000027000007945 */ /* 0x000fd80003800000 */
[----:B------:R-:W-:Y:S05]  /*3210*/  @!P0 BRA `(.L_x_60) ;  /* 0x0000000000948947 */ /* 0x000fea0003800000 */
[----:B------:R-:W-:-:S05]  /*3220*/  UMOV UR4, 0x10 ;  /* 0x0000001000047882 */ /* 0x000fca0000000000 */
[----:B------:R-:W-:Y:S04]  /*3230*/  DEPBAR.LE SB1, 0x36 ;  /* 0x00009d800000791a */ /* 0x000fe80000000000 */
[----:B------:R-:W1:Y:S02]  /*3240*/  UTCATOMSWS.2CTA.FIND_AND_SET.ALIGN UP1, UR4, UR4 ;  /* 0x00000004000475e3 */ /* 0x000e640008220800 */
[----:B-1----:R-:W-:Y:S01]  /*3250*/  MOV R10, UR4 ;  /* 0x00000004000a7c02 */ /* 0x002fe20008000f00 */
[----:B------:R-:W-:Y:S06]  /*3260*/  BRA.U UP1, `(.L_x_61) ;  /* 0x0000000101187547 */ /* 0x000fec000b800000 */
.L_x_62:
[----:B------:R-:W-:Y:S05]  /*3270*/  NANOSLEEP 0x64 ;  /* 0x000000640000795d */ /* 0x000fea0003800000 */
[----:B------:R-:W-:-:S05]  /*3280*/  UMOV UR4, 0x10 ;  /* 0x0000001000047882 */ /* 0x000fca0000000000 */
[----:B------:R-:W-:Y:S04]  /*3290*/  DEPBAR.LE SB1, 0x36 ;  /* 0x00009d800000791a */ /* 0x000fe80000000000 */
[----:B------:R-:W1:Y:S02]  /*32a0*/  UTCATOMSWS.2CTA.FIND_AND_SET.ALIGN UP1, UR4, UR4 ;  /* 0x00000004000475e3 */ /* 0x000e640008220800 */
[----:B-1----:R-:W-:Y:S01]  /*32b0*/  MOV R10, UR4 ;  /* 0x00000004000a7c02 */ /* 0x002fe20008000f00 */
[----:B------:R-:W-:Y:S05]  /*32c0*/  BRA.U !UP1, `(.L_x_62) ;  /* 0xfffffffd09e87547 */ /* 0x000fea000b83ffff */
.L_x_61:
[----:B------:R-:W1:Y:S01]  /*32d0*/  LDS R5, [UR5+0x10] ;  /* 0x00001005ff057984 */ /* 0x000e620008000800 */
[----:B------:R-:W-:Y:S01]  /*32e0*/  R2UR UR4, R11 ;  /* 0x000000000b0472ca */ /* 0x000fe200000e0000 */
[----:B------:R-:W-:-:S04]  /*32f0*/  IMAD.U32 R3, RZ, RZ, UR6 ;  /* 0x00000006ff037e24 */ /* 0x000fc8000f8e00ff */
[----:B------:R-:W-:-:S08]  /*3300*/  VIADD R3, R3, 0x120 ;  /* 0x0000012003037836 */ /* 0x000fd00000000000 */
[----:B------:R-:W-:Y:S02]  /*3310*/  MOV R2, UR4 ;  /* 0x0000000400027c02 */ /* 0x000fe40008000f00 */
[----:B-1----:R-:W-:-:S04]  /*3320*/  SHF.L.U32 R5, R5, 0x1f, RZ ;  /* 0x0000001f05057819 */ /* 0x002fc800000006ff */
[----:B------:R-:W1:Y:S02]  /*3330*/  SYNCS.PHASECHK.TRANS64.TRYWAIT P0, [UR5+0x8], R5 ;  /* 0x00000805ff0075a7 */ /* 0x000e640008001105 */
[----:B-1----:R-:W-:Y:S05]  /*3340*/  @P0 BRA `(.L_x_63) ;  /* 0x0000000000080947 */ /* 0x002fea0003800000 */
[----:B------:R-:W1:Y:S02]  /*3350*/  SYNCS.PHASECHK.TRANS64.TRYWAIT P0, [UR5+0x8], R5 ;  /* 0x00000805ff0075a7 */ /* 0x000e640008001105 */
[----:B-1----:R-:W-:Y:S05]  /*3360*/  @!P0 BRA `(.L_x_64) ;  /* 0x0000008000ec8947 */ /* 0x002fea0003800000 */
.L_x_63:
[----:B------:R-:W-:Y:S01]  /*3370*/  R2UR UR4, R11 ;  /* 0x000000000b0472ca */ /* 0x000fe200000e0000 */
[----:B-1----:R-:W-:Y:S02]  /*3380*/  HFMA2 R4, -RZ, RZ, 0, 5.9604644775390625e-08 ;  /* 0x00000001ff047431 */ /* 0x002fe400000001ff */
[----:B------:R-:W-:Y:S01]  /*3390*/  IMAD.MOV.U32 R7, RZ, RZ, 0xffff ;  /* 0x0000ffffff077424 */ /* 0x000fe200078e00ff */
[----:B------:R-:W-:Y:S01]  /*33a0*/  PRMT R2, R2, 0x654, R3 ;  /* 0x0000065402027816 */ /* 0x000fe20000000003 */
[----:B------:R-:W-:Y:S02]  /*33b0*/  IMAD.MOV.U32 R5, RZ, RZ, 0x4 ;  /* 0x00000004ff057424 */ /* 0x000fe400078e00ff */
[----:B------:R-:W-:Y:S01]  /*33c0*/  IMAD.SHL.U32 R9, R10, 0x20, RZ ;  /* 0x000000200a097824 */ /* 0x000fe200078e00ff */
[-C--:B------:R-:W-:Y:S02]  /*33d0*/  SHF.L.U32 R7, R7, R10.reuse, RZ ;  /* 0x0000000a07077219 */ /* 0x080fe400000006ff */
[----:B------:R-:W-:-:S03]  /*33e0*/  SHF.L.U32 R6, R4, R10, RZ ;  /* 0x0000000a04067219 */ /* 0x000fc600000006ff */
[----:B------:R-:W-:-:S06]  /*33f0*/  UPRMT UR4, UR4, 0x654, UR7 ;  /* 0x0000065404047896 */ /* 0x000fcc0008000007 */
[----:B------:R-:W-:-:S03]  /*3400*/  MOV R3, UR4 ;  /* 0x0000000400037c02 */ /* 0x000fc60008000f00 */
[----:B------:R1:W-:Y:S01]  /*3410*/  SYNCS.ARRIVE.TRANS64.RED RZ, [UR4], R5 ;  /* 0x00000005ffff79a7 */ /* 0x0003e20008000404 */
[----:B------:R1:W-:Y:S04]  /*3420*/  STS [UR6+0x120], R9 ;  /* 0x00012009ff007988 */ /* 0x0003e80008000806 */
[----:B------:R1:W-:Y:S04]  /*3430*/  STAS [R2.64], R10 ;  /* 0x0000000a02007dbd */ /* 0x0003e8000c0008ff */
[----:B------:R1:W-:Y:S04]  /*3440*/  ATOMS.OR RZ, [UR5+0x14], R7 ;  /* 0x00001407ffff798c */ /* 0x0003e8000b000005 */
[----:B------:R1:W-:Y:S04]  /*3450*/  ATOMS.OR RZ, [UR5+0x18], R6 ;  /* 0x00001806ffff798c */ /* 0x0003e8000b000005 */
[----:B------:R1:W-:Y:S02]  /*3460*/  ATOMS.XOR RZ, [UR5+0x10], R4 ;  /* 0x00001004ffff798c */ /* 0x0003e4000b800005 */
.L_x_60:
[----:B------:R-:W-:Y:S05]  /*3470*/  BSYNC B0 ;  /* 0x0000000000007941 */ /* 0x000fea0003800000 */
.L_x_59:
[----:B------:R-:W-:Y:S05]  /*3480*/  BRA.U UP0, `(.L_x_65) ;  /* 0x0000000100707547 */ /* 0x000fea000b800000 */
[----:B------:R-:W-:-:S03]  /*3490*/  UMOV UR4, 0xffffffff ;  /* 0xffffffff00047882 */ /* 0x000fc60000000000 */
[----:B------:R-:W-:Y:S05]  /*34a0*/  BRA.DIV UR4, `(.L_x_66) ;  /* 0x0000008204b47947 */ /* 0x000fea000b800000 */
[----:B------:R-:W-:-:S13]  /*34b0*/  ELECT P6, URZ, PT ;  /* 0x0000000000ff782f */ /* 0x000fda00038c0000 */
.L_x_200:
[----:B------:R-:W-:Y:S05]  /*34c0*/  @!P6 BRA `(.L_x_65) ;  /* 0x000000000060e947 */ /* 0x000fea0003800000 */
[----:B-1----:R-:W1:Y:S02]  /*34d0*/  LDS R3, [UR5+0x10] ;  /* 0x00001005ff037984 */ /* 0x002e640008000800 */
[----:B-1----:R-:W-:-:S04]  /*34e0*/  SHF.L.U32 R3, R3, 0x1f, RZ ;  /* 0x0000001f03037819 */ /* 0x002fc800000006ff */
[----:B------:R-:W1:Y:S02]  /*34f0*/  SYNCS.PHASECHK.TRANS64.TRYWAIT P0, [UR5+0x8], R3 ;  /* 0x00000803ff0075a7 */ /* 0x000e640008001105 */
[----:B-1----:R-:W-:Y:S05]  /*3500*/  @P0 BRA `(.L_x_67) ;  /* 0x0000000000080947 */ /* 0x002fea0003800000 */
[----:B------:R-:W1:Y:S02]  /*3510*/  SYNCS.PHASECHK.TRANS64.TRYWAIT P0, [UR5+0x8], R3 ;  /* 0x00000803ff0075a7 */ /* 0x000e640008001105 */
[----:B-1----:R-:W-:Y:S05]  /*3520*/  @!P0 BRA `(.L_x_68) ;  /* 0x0000008000b48947 */ /* 0x002fea0003800000 */
.L_x_67:
[----:B------:R-:W2:Y:S01]  /*3530*/  LDS R5, [UR6+0x120] ;  /* 0x00012006ff057984 */ /* 0x000ea20008000800 */
[----:B------:R-:W-:Y:S01]  /*3540*/  R2UR UR4, R11 ;  /* 0x000000000b0472ca */ /* 0x000fe200000e0000 */
[----:B-1----:R-:W-:Y:S02]  /*3550*/  IMAD.MOV.U32 R3, RZ, RZ, 0xffff ;  /* 0x0000ffffff037424 */ /* 0x002fe400078e00ff */
[----:B------:R-:W-:-:S10]  /*3560*/  IMAD.MOV.U32 R2, RZ, RZ, 0x1 ;  /* 0x00000001ff027424 */ /* 0x000fd400078e00ff */
[----:B------:R-:W-:Y:S01]  /*3570*/  UPRMT UR4, UR4, 0x654, UR7 ;  /* 0x0000065404047896 */ /* 0x000fe20008000007 */
[----:B--2---:R-:W-:Y:S01]  /*3580*/  IMAD.SHL.U32 R4, R5, 0x20, RZ ;  /* 0x0000002005047824 */ /* 0x004fe200078e00ff */
[-C--:B------:R-:W-:Y:S02]  /*3590*/  SHF.L.U32 R3, R3, R5.reuse, RZ ;  /* 0x0000000503037219 */ /* 0x080fe400000006ff */
[----:B------:R-:W-:Y:S02]  /*35a0*/  SHF.L.U32 R5, R2, R5, RZ ;  /* 0x0000000502057219 */ /* 0x000fe400000006ff */
[----:B------:R2:W-:Y:S04]  /*35b0*/  STS [UR6+0x120], R4 ;  /* 0x00012004ff007988 */ /* 0x0005e80008000806 */
[----:B------:R2:W-:Y:S04]  /*35c0*/  ATOMS.OR RZ, [UR5+0x14], R3 ;  /* 0x00001403ffff798c */ /* 0x0005e8000b000005 */
[----:B------:R2:W-:Y:S01]  /*35d0*/  ATOMS.OR RZ, [UR5+0x18], R5 ;  /* 0x00001805ffff798c */ /* 0x0005e2000b000005 */
[----:B------:R-:W-:Y:S03]  /*35e0*/  SYNCS.ARRIVE.TRANS64.RED.A1T0 RZ, [UR4], RZ ;  /* 0x000000ffffff79a7 */ /* 0x000fe60008100404 */
[----:B------:R2:W-:Y:S01]  /*35f0*/  ATOMS.XOR RZ, [UR5+0x10], R2 ;  /* 0x00001002ffff798c */ /* 0x0005e2000b800005 */
[----:B------:R-:W-:Y:S05]  /*3600*/  BRA `(.L_x_65) ;  /* 0x0000000000107947 */ /* 0x000fea0003800000 */
.L_x_58:
[----:B------:R-:W-:-:S05]  /*3610*/  MOV R2, 0xffffffff ;  /* 0xffffffff00027802 */ /* 0x000fca0000000f00 */
[----:B------:R1:W-:Y:S02]  /*3620*/  STS [UR6+0x120], R2 ;  /* 0x00012002ff007988 */ /* 0x0003e40008000806 */
[----:B-1----:R-:W-:Y:S02]  /*3630*/  MOV R2, 0x3650 ;  /* 0x0000365000027802 */ /* 0x002fe40000000f00 */
[----:B-----5:R-:W-:Y:S05]  /*3640*/  CALL.REL.NOINC `($__internal_1_$__cuda_sm10x_tcgen05_guardrail_trap_phase_invalid_during_alloc) ;  /* 0x0000008c00387944 */ /* 0x020fea0003c00000 */
.L_x_65:
[----:B------:R-:W-:Y:S05]  /*3650*/  WARPSYNC.ALL ;  /* 0x0000000000007948 */ /* 0x000fea0003800000 */
[----:B------:R-:W3:Y:S01]  /*3660*/  S2UR UR4, SR_CgaCtaId ;  /* 0x00000000000479c3 */ /* 0x000ee20000008800 */
[----:B------:R-:W-:Y:S01]  /*3670*/  UMOV UR62, 0x400 ;  /* 0x00000400003e7882 */ /* 0x000fe20000000000 */
[----:B------:R-:W4:Y:S01]  /*3680*/  LDCU UR7, c[0x0][0x38c] ;  /* 0x00007180ff0777ac */ /* 0x000f220008000800 */
[----:B------:R-:W-:Y:S01]  /*3690*/  LOP3.LUT R0, R0, 0xffff, RZ, 0xc0, !PT ;  /* 0x0000ffff00007812 */ /* 0x000fe200078ec0ff */
[----:B-1----:R-:W-:Y:S01]  /*36a0*/  IMAD.MOV.U32 R10, RZ, RZ, 0x1 ;  /* 0x00000001ff0a7424 */ /* 0x002fe200078e00ff */
[----:B------:R-:W-:Y:S01]  /*36b0*/  R2UR UR5, R12 ;  /* 0x000000000c0572ca */ /* 0x000fe200000e0000 */
[----:B------:R-:W-:Y:S01]  /*36c0*/  UMOV UR9, URZ ;  /* 0x000000ff00097c82 */ /* 0x000fe20008000000 */
[----:B------:R-:W-:Y:S01]  /*36d0*/  LOP3.LUT R8, R8, 0xffff, RZ, 0xc0, !PT ;  /* 0x0000ffff08087812 */ /* 0x000fe200078ec0ff */
[----:B------:R-:W-:Y:S01]  /*36e0*/  UMOV UR60, URZ ;  /* 0x000000ff003c7c82 */ /* 0x000fe20008000000 */
[----:B------:R-:W-:Y:S01]  /*36f0*/  UMOV UR76, 0x0 ;  /* 0x00000000004c7882 */ /* 0x000fe20000000000 */
[----:B------:R-:W-:Y:S01]  /*3700*/  UMOV UR77, 0x8400910 ;  /* 0x08400910004d7882 */ /* 0x000fe20000000000 */
[----:B------:R-:W-:-:S02]  /*3710*/  R2UR UR65, R8 ;  /* 0x00000000084172ca */ /* 0x000fc400000e0000 */
[----:B------:R-:W-:Y:S01]  /*3720*/  CS2R R8, SRZ ;  /* 0x0000000000087805 */ /* 0x000fe2000001ff00 */
[----:B------:R-:W-:Y:S01]  /*3730*/  UMOV UR74, 0x0 ;  /* 0x00000000004a7882 */ /* 0x000fe20000000000 */
[----:B------:R-:W-:Y:S01]  /*3740*/  UMOV UR75, 0x8400910 ;  /* 0x08400910004b7882 */ /* 0x000fe20000000000 */
[----:B------:R-:W-:Y:S01]  /*3750*/  UMOV UR72, 0x0 ;  /* 0x0000000000487882 */ /* 0x000fe20000000000 */
[----:B------:R-:W-:Y:S01]  /*3760*/  UMOV UR73, 0x8400910 ;  /* 0x0840091000497882 */ /* 0x000fe20000000000 */
[----:B------:R-:W-:Y:S01]  /*3770*/  UMOV UR70, 0x0 ;  /* 0x0000000000467882 */ /* 0x000fe20000000000 */
[----:B------:R-:W-:Y:S02]  /*3780*/  UISETP.NE.AND UP2, UPT, UR5, URZ, UPT ;  /* 0x000000ff0500728c */ /* 0x000fe4000bf45270 */
[----:B----4-:R-:W-:Y:S01]  /*3790*/  UIADD3 UR7, UPT, UPT, UR7, 0x7f, URZ ;  /* 0x0000007f07077890 */ /* 0x010fe2000fffe0ff */
[----:B------:R-:W-:Y:S01]  /*37a0*/  UMOV UR71, 0x8400910 ;  /* 0x0840091000477882 */ /* 0x000fe20000000000 */
[----:B------:R-:W-:Y:S01]  /*37b0*/  UMOV UR68, 0x0 ;  /* 0x0000000000447882 */ /* 0x000fe20000000000 */
[----:B---3--:R-:W-:Y:S01]  /*37c0*/  ULEA UR62, UR4, UR62, 0x18 ;  /* 0x0000003e043e7291 */ /* 0x008fe2000f8ec0ff */
[----:B------:R-:W-:-:S02]  /*37d0*/  UMOV UR69, 0x8400910 ;  /* 0x0840091000457882 */ /* 0x000fc40000000000 */
[----:B------:R-:W-:Y:S01]  /*37e0*/  UMOV UR4, URZ ;  /* 0x000000ff00047c82 */ /* 0x000fe20008000000 */
[----:B------:R-:W-:Y:S01]  /*37f0*/  UIADD3 UR6, UPT, UPT, UR62, 0x8400, URZ ;  /* 0x000084003e067890 */ /* 0x000fe2000fffe0ff */
[----:B--2---:R-:W-:Y:S01]  /*3800*/  IMAD.U32 R2, RZ, RZ, UR4 ;  /* 0x00000004ff027e24 */ /* 0x004fe2000f8e00ff */
[----:B------:R-:W-:Y:S02]  /*3810*/  USHF.R.S32.HI UR4, URZ, 0x1f, UR7 ;  /* 0x0000001fff047899 */ /* 0x000fe40008011407 */
[----:B------:R-:W-:Y:S02]  /*3820*/  UIADD3 UR5, UPT, UPT, UR62, 0x18400, URZ ;  /* 0x000184003e057890 */ /* 0x000fe4000fffe0ff */
[----:B------:R-:W-:Y:S02]  /*3830*/  ULEA.HI UR4, UR4, UR7, URZ, 0x7 ;  /* 0x0000000704047291 */ /* 0x000fe4000f8f38ff */
[----:B------:R-:W-:Y:S02]  /*3840*/  USHF.R.U32.HI UR6, URZ, 0x4, UR6 ;  /* 0x00000004ff067899 */ /* 0x000fe40008011606 */
[----:B------:R-:W-:-:S02]  /*3850*/  USHF.R.S32.HI UR8, URZ, 0x7, UR4 ;  /* 0x00000007ff087899 */ /* 0x000fc40008011404 */
[----:B------:R-:W-:Y:S01]  /*3860*/  USHF.R.U32.HI UR5, URZ, 0x4, UR5 ;  /* 0x00000004ff057899 */ /* 0x000fe20008011605 */
[----:B------:R-:W-:Y:S01]  /*3870*/  R2UR UR4, R0 ;  /* 0x00000000000472ca */ /* 0x000fe200000e0000 */
[----:B------:R-:W-:Y:S02]  /*3880*/  UISETP.LT.AND UP0, UPT, UR8, 0x1, UPT ;  /* 0x000000010800788c */ /* 0x000fe4000bf01270 */
[----:B------:R-:W-:Y:S01]  /*3890*/  ULOP3.LUT UR6, UR6, 0x3fff, URZ, 0xc0, !UPT ;  /* 0x00003fff06067892 */ /* 0x000fe2000f8ec0ff */
[----:B------:R-:W-:Y:S01]  /*38a0*/  IMAD.U32 R13, RZ, RZ, UR8 ;  /* 0x00000008ff0d7e24 */ /* 0x000fe2000f8e00ff */
[----:B------:R-:W-:Y:S02]  /*38b0*/  ULOP3.LUT UR67, UR5, 0x3fff, URZ, 0xc0, !UPT ;  /* 0x00003fff05437892 */ /* 0x000fe4000f8ec0ff */
[----:B------:R-:W-:Y:S02]  /*38c0*/  ULOP3.LUT UR66, UR6, 0x10000, URZ, 0xfc, !UPT ;  /* 0x0001000006427892 */ /* 0x000fe4000f8efcff */
[----:B------:R-:W-:-:S04]  /*38d0*/  ULOP3.LUT UR67, UR67, 0x10000, URZ, 0xfc, !UPT ;  /* 0x0001000043437892 */ /* 0x000fc8000f8efcff */
[----:B------:R-:W-:Y:S01]  /*38e0*/  IMAD.U32 R14, RZ, RZ, UR4 ;  /* 0x00000004ff0e7e24 */ /* 0x000fe2000f8e00ff */
[----:B------:R-:W-:Y:S01]  /*38f0*/  NOP ;  /* 0x0000000000007918 */ /* 0x000fe20000000000 */
[----:B------:R-:W-:Y:S06]  /*3900*/  BAR.ARV 0x6, 0xa0 ;  /* 0x0182800000007b1d */ /* 0x000fec0000002000 */
[----:B------:R-:W1:Y:S02]  /*3910*/  LDS R3, [UR62+0x120] ;  /* 0x0001203eff037984 */ /* 0x000e640008000800 */
[----:B-1----:R-:W-:Y:S01]  /*3920*/  R2UR UR4, R3 ;  /* 0x00000000030472ca */ /* 0x002fe200000e0000 */
[----:B------:R-:W-:-:S12]  /*3930*/  IMAD.MOV.U32 R3, RZ, RZ, RZ ;  /* 0x000000ffff037224 */ /* 0x000fd800078e00ff */
[----:B------:R-:W-:Y:S01]  /*3940*/  IMAD.U32 R16, RZ, RZ, UR4 ;  /* 0x00000004ff107e24 */ /* 0x000fe2000f8e00ff */
[----:B------:R-:W-:-:S06]  /*3950*/  USEL UR4, UR8, 0x1, !UP0 ;  /* 0x0000000108047887 */ /* 0x000fcc000c000000 */
[----:B------:R-:W-:-:S07]  /*3960*/  IMAD.U32 R15, RZ, RZ, UR4 ;  /* 0x00000004ff0f7e24 */ /* 0x000fce000f8e00ff */
.L_x_76:
[C---:B------:R-:W-:Y:S02]  /*3970*/  LEA R0, R9.reuse, UR62, 0x3 ;  /* 0x0000003e09007c11 */ /* 0x040fe4000f8e18ff */
[----:B------:R-:W-:Y:S02]  /*3980*/  SHF.L.U32 R4, R8, 0x1f, RZ ;  /* 0x0000001f08047819 */ /* 0x000fe400000006ff */
[----:B------:R-:W-:Y:S02]  /*3990*/  LEA R5, R9, UR62, 0x4 ;  /* 0x0000003e09057c11 */ /* 0x000fe4000f8e20ff */
[----:B------:R-:W1:Y:S02]  /*39a0*/  SYNCS.PHASECHK.TRANS64.TRYWAIT P0, [R0+URZ+0x70], R4 ;  /* 0x00007004000075a7 */ /* 0x000e6400080011ff */
[----:B-1----:R-:W-:Y:S05]  /*39b0*/  @!P0 BRA `(.L_x_69) ;  /* 0x0000007c00a88947 */ /* 0x002fea0003800000 */
.L_x_201:
[----:B-1----:R-:W1:Y:S01]  /*39c0*/  LDS.128 R4, [R5+0x100] ;  /* 0x0001000005047984 */ /* 0x002e620000000c00 */
[----:B------:R-:W-:Y:S02]  /*39d0*/  VIADD R0, R0, 0x80 ;  /* 0x0000008000007836 */ /* 0x000fe40000000000 */
[----:B------:R-:W-:Y:S01]  /*39e0*/  VIADD R9, R9, 0x1 ;  /* 0x0000000109097836 */ /* 0x000fe20000000000 */
[----:B------:R-:W-:Y:S01]  /*39f0*/  @!PT LDS RZ, [RZ] ;  /* 0x00000000fffff984 */ /* 0x000fe20000000800 */
[----:B------:R-:W-:Y:S01]  /*3a00*/  @!PT LDS RZ, [RZ] ;  /* 0x00000000fffff984 */ /* 0x000fe20000000800 */
[----:B------:R-:W-:Y:S01]  /*3a10*/  @!PT LDS RZ, [RZ] ;  /* 0x00000000fffff984 */ /* 0x000fe20000000800 */
[----:B------:R-:W-:Y:S01]  /*3a20*/  @!PT LDS RZ, [RZ] ;  /* 0x00000000fffff984 */ /* 0x000fe20000000800 */
[----:B------:R2:W-:Y:S06]  /*3a30*/  MEMBAR.ALL.CTA ;  /* 0x0000000000007992 */ /* 0x0005ec0000008000 */
[----:B--2---:R-:W2:Y:S01]  /*3a40*/  FENCE.VIEW.ASYNC.S ;  /* 0x00000000000073c6 */ /* 0x004ea20000000000 */
[----:B------:R-:W-:-:S04]  /*3a50*/  PRMT R0, RZ, 0x654, R0 ;  /* 0x00000654ff007816 */ /* 0x000fc80000000000 */
[----:B--2---:R2:W-:Y:S01]  /*3a60*/  SYNCS.ARRIVE.TRANS64.RED.A1T0 RZ, [R0+URZ], RZ ;  /* 0x000000ff00ff79a7 */ /* 0x0045e200081004ff */
[----:B-1----:R-:W-:Y:S01]  /*3a70*/  LOP3.LUT P1, RZ, R6, 0x1, RZ, 0xc0, !PT ;  /* 0x0000000106ff7812 */ /* 0x002fe2000782c0ff */
[----:B--2---:R-:W-:-:S12]  /*3a80*/  BRA.U UP2, `(.L_x_70) ;  /* 0x00000009022c7547 */ /* 0x004fd8000b800000 */
[----:B------:R-:W1:Y:S01]  /*3a90*/  LDCU UR4, c[0x0][0x38c] ;  /* 0x00007180ff0477ac */ /* 0x000e620008000800 */
[----:B------:R-:W-:Y:S02]  /*3aa0*/  R2UR UR5, R2 ;  /* 0x00000000020572ca */ /* 0x000fe400000e0000 */
[----:B------:R-:W-:Y:S02]  /*3ab0*/  PLOP3.LUT P2, PT, PT, PT, PT, 0x80, 0x8 ;  /* 0x000000000008781c */ /* 0x000fe40003f4f070 */
[----:B------:R-:W-:Y:S02]  /*3ac0*/  SHF.L.U32 R5, R10, 0x1f, RZ ;  /* 0x0000001f0a057819 */ /* 0x000fe400000006ff */
[----:B------:R-:W-:-:S07]  /*3ad0*/  R2UR UR6, R16 ;  /* 0x00000000100672ca */ /* 0x000fce00000e0000 */
[----:B------:R-:W-:Y:S02]  /*3ae0*/  ULEA UR7, UR5, UR62, 0x3 ;  /* 0x0000003e05077291 */ /* 0x000fe4000f8e18ff */
[----:B-1----:R-:W-:-:S04]  /*3af0*/  UISETP.GE.AND UP0, UPT, UR4, 0x1, UPT ;  /* 0x000000010400788c */ /* 0x002fc8000bf06270 */
[----:B------:R-:W-:Y:S01]  /*3b00*/  IMAD.U32 R4, RZ, RZ, UR7 ;  /* 0x00000007ff047e24 */ /* 0x000fe2000f8e00ff */
[----:B------:R-:W-:Y:S01]  /*3b10*/  ULEA UR8, UR5, UR6, 0x7 ;  /* 0x0000000605087291 */ /* 0x000fe2000f8e38ff */
[----:B------:R-:W-:-:S05]  /*3b20*/  PLOP3.LUT P0, PT, PT, PT, UP0, 0x80, 0x8 ;  /* 0x000000000008781c */ /* 0x000fca0003f0f008 */
[----:B------:R-:W-:-:S08]  /*3b30*/  @UP0 ULEA UR4, UR9, UR62, 0x3 ;  /* 0x0000003e09040291 */ /* 0x000fd0000f8e18ff */
[----:B------:R-:W-:-:S04]  /*3b40*/  @P0 SHF.L.U32 R0, R3, 0x1f, RZ ;  /* 0x0000001f03000819 */ /* 0x000fc800000006ff */
[----:B------:R1:W2:Y:S01]  /*3b50*/  @P0 SYNCS.PHASECHK.TRANS64.TRYWAIT P2, [UR4], R0 ;  /* 0x00000000ff0005a7 */ /* 0x0002a20008041104 */
[----:B------:R-:W3:Y:S02]  /*3b60*/  SYNCS.PHASECHK.TRANS64.TRYWAIT P0, [UR7+0xb0], R5 ;  /* 0x0000b005ff0075a7 */ /* 0x000ee40008001107 */
[----:B-123--:R-:W-:Y:S05]  /*3b70*/  @!P0 BRA `(.L_x_71) ;  /* 0x0000007c004c8947 */ /* 0x00efea0003800000 */
.L_x_203:
[----:B------:R-:W-:Y:S01]  /*3b80*/  UMOV UR64, UR60 ;  /* 0x0000003c00407c82 */ /* 0x000fe20008000000 */
[----:B------:R-:W-:Y:S05]  /*3b90*/  BRA.U !UP0, `(.L_x_72) ;  /* 0x0000000508d07547 */ /* 0x000fea000b800000 */
[----:B------:R-:W-:Y:S01]  /*3ba0*/  R2UR UR4, R15 ;  /* 0x000000000f0472ca */ /* 0x000fe200000e0000 */
[----:B------:R-:W-:Y:S01]  /*3bb0*/  UPLOP3.LUT UP3, UPT, UPT, UPT, UPT, 0x40, 0x4 ;  /* 0x000000000004789c */ /* 0x000fe20003f6e870 */
[----:B------:R-:W-:Y:S01]  /*3bc0*/  R2UR UR61, R13 ;  /* 0x000000000d3d72ca */ /* 0x000fe200000e0000 */
[----:B------:R-:W-:-:S10]  /*3bd0*/  UMOV UR7, UR9 ;  /* 0x0000000900077c82 */ /* 0x000fd40008000000 */
[----:B------:R-:W-:-:S12]  /*3be0*/  UIADD3 UR64, UPT, UPT, UR4, UR60, URZ ;  /* 0x0000003c04407290 */ /* 0x000fd8000fffe0ff */
.L_x_75:
[----:B--2---:R-:W-:Y:S01]  /*3bf0*/  ULEA UR5, UR7, UR62, 0x3 ;  /* 0x0000003e07057291 */ /* 0x004fe2000f8e18ff */
[----:B------:R-:W-:Y:S11]  /*3c00*/  @P2 BRA `(.L_x_73) ;  /* 0x00000000000c2947 */ /* 0x000ff60003800000 */
[----:B-1----:R-:W-:Y:S04]  /*3c10*/  SHF.L.U32 R5, R3, 0x1f, RZ ;  /* 0x0000001f03057819 */ /* 0x002fe800000006ff */
[----:B------:R-:W1:Y:S02]  /*3c20*/  SYNCS.PHASECHK.TRANS64.TRYWAIT P0, [UR5], R5 ;  /* 0x00000005ff0075a7 */ /* 0x000e640008001105 */
[----:B-1----:R-:W-:Y:S05]  /*3c30*/  @!P0 BRA `(.L_x_74) ;  /* 0x0000007c00388947 */ /* 0x002fea0003800000 */
.L_x_73:
[----:B------:R-:W-:Y:S01]  /*3c40*/  UISETP.NE.AND UP0, UPT, UR61, 0x1, UPT ;  /* 0x000000013d00788c */ /* 0x000fe2000bf05270 */
[----:B------:R-:W-:Y:S01]  /*3c50*/  PLOP3.LUT P2, PT, PT, PT, PT, 0x80, 0x8 ;  /* 0x000000000008781c */ /* 0x000fe20003f4f070 */
[----:B------:R-:W-:Y:S01]  /*3c60*/  UIADD3 UR9, UPT, UPT, UR7, 0x1, URZ ;  /* 0x0000000107097890 */ /* 0x000fe2000fffe0ff */
[----:B------:R-:W-:Y:S01]  /*3c70*/  MOV.SPILL R6, UR65 ;  /* 0x0000004100067c02 */ /* 0x000fe20009000f00 */
[----:B------:R-:W-:Y:S01]  /*3c80*/  UIADD3 UR63, UPT, UPT, UR5, 0x10, URZ ;  /* 0x00000010053f7890 */ /* 0x000fe2000fffe0ff */
[----:B-1----:R-:W-:Y:S01]  /*3c90*/  MOV.SPILL R5, UR64 ;  /* 0x0000004000057c02 */ /* 0x002fe20009000f00 */
[----:B------:R-:W-:Y:S01]  /*3ca0*/  UISETP.NE.AND UP1, UPT, UR9, 0x2, UPT ;  /* 0x000000020900788c */ /* 0x000fe2000bf25270 */
[----:B------:R-:W-:Y:S01]  /*3cb0*/  PLOP3.LUT P0, PT, PT, PT, UP0, 0x80, 0x8 ;  /* 0x000000000008781c */ /* 0x000fe20003f0f008 */
[----:B------:R-:W-:Y:S02]  /*3cc0*/  ULEA UR6, UR7, UR67, 0xc ;  /* 0x0000004307067291 */ /* 0x000fe4000f8e60ff */
[----:B------:R-:W-:Y:S02]  /*3cd0*/  USEL UR5, URZ, 0x1, UP1 ;  /* 0x00000001ff057887 */ /* 0x000fe40008800000 */
[----:B------:R-:W-:Y:S02]  /*3ce0*/  USEL UR9, UR9, URZ, UP1 ;  /* 0x000000ff09097287 */ /* 0x000fe40008800000 */
[----:B------:R-:W-:Y:S02]  /*3cf0*/  ULEA UR4, UR7, UR66, 0xb ;  /* 0x0000004207047291 */ /* 0x000fe4000f8e58ff */
[----:B------:R-:W-:Y:S01]  /*3d00*/  @UP0 ULEA UR7, UR9, UR62, 0x3 ;  /* 0x0000003e09070291 */ /* 0x000fe2000f8e18ff */
[----:B------:R-:W-:Y:S01]  /*3d10*/  LOP3.LUT R3, R3, UR5, RZ, 0x3c, !PT ;  /* 0x0000000503037c12 */ /* 0x000fe2000f8e3cff */
[----:B------:R-:W-:Y:S02]  /*3d20*/  UIADD3 UR20, UPT, UPT, UR6, 0x2, URZ ;  /* 0x0000000206147890 */ /* 0x000fe4000fffe0ff */
[----:B------:R-:W-:Y:S01]  /*3d30*/  UIADD3 UR18, UPT, UPT, UR4, 0x2, URZ ;  /* 0x0000000204127890 */ /* 0x000fe2000fffe0ff */
[----:B------:R-:W-:Y:S01]  /*3d40*/  @P0 SHF.L.U32 R0, R3, 0x1f, RZ ;  /* 0x0000001f03000819 */ /* 0x000fe200000006ff */
[----:B------:R-:W-:Y:S02]  /*3d50*/  UIADD3 UR16, UPT, UPT, UR6, 0x4, URZ ;  /* 0x0000000406107890 */ /* 0x000fe4000fffe0ff */
[----:B------:R-:W-:Y:S01]  /*3d60*/  UIADD3 UR10, UPT, UPT, UR4, 0x4, URZ ;  /* 0x00000004040a7890 */ /* 0x000fe2000fffe0ff */
[----:B------:R2:W3:Y:S01]  /*3d70*/  @P0 SYNCS.PHASECHK.TRANS64.TRYWAIT P2, [UR7], R0 ;  /* 0x00000000ff0005a7 */ /* 0x0004e20008041107 */
[----:B------:R-:W-:Y:S02]  /*3d80*/  UIADD3 UR14, UPT, UPT, UR6, 0x6, URZ ;  /* 0x00000006060e7890 */ /* 0x000fe4000fffe0ff */
        /* <DEDUP_REMOVED lines=21> */
[----:B------:R-:W-:Y:S01]  /*3ee0*/  UIADD3 UR61, UPT, UPT, UR61, -0x1, URZ ;  /* 0xffffffff3d3d7890 */ /* 0x000fe2000fffe0ff */
[----:B------:R-:W-:Y:S01]  /*3ef0*/  UMOV UR7, 0x40004040 ;  /* 0x4000404000077882 */ /* 0x000fe20000000000 */
[----:B------:R-:W-:Y:S01]  /*3f00*/  UMOV UR64, 0x0 ;  /* 0x0000000000407882 */ /* 0x000fe20000000000 */
[----:B------:R-:W-:Y:S01]  /*3f10*/  UMOV UR65, 0x8400910 ;  /* 0x0840091000417882 */ /* 0x000fe20000000000 */
[----:B------:R-:W-:Y:S01]  /*3f20*/  UMOV UR5, 0x40004040 ;  /* 0x4000404000057882 */ /* 0x000fe20000000000 */
[----:B------:R-:W-:Y:S01]  /*3f30*/  UMOV UR21, 0x40004040 ;  /* 0x4000404000157882 */ /* 0x000fe20000000000 */
[----:B------:R1:W-:Y:S01]  /*3f40*/  UTCHMMA.2CTA gdesc[UR4], gdesc[UR6], tmem[UR8], tmem[UR64], idesc[UR65], UP3 ;  /* 0x00ff4006040075ea */ /* 0x0003e20009a00008 */
[----:B------:R-:W-:Y:S01]  /*3f50*/  UPLOP3.LUT UP3, UPT, UPT, UPT, UPT, 0x80, 0x8 ;  /* 0x000000000008789c */ /* 0x000fe20003f6f070 */
[----:B------:R-:W-:Y:S01]  /*3f60*/  UMOV UR19, 0x40004040 ;  /* 0x4000404000137882 */ /* 0x000fe20000000000 */
[----:B------:R-:W-:Y:S01]  /*3f70*/  UMOV UR17, 0x40004040 ;  /* 0x4000404000117882 */ /* 0x000fe20000000000 */
[----:B------:R4:W-:Y:S01]  /*3f80*/  UTCHMMA.2CTA gdesc[UR18], gdesc[UR20], tmem[UR8], tmem[UR64], idesc[UR65], UPT ;  /* 0x00ff4014120075ea */ /* 0x0009e2000ba00008 */
        /* <DEDUP_REMOVED lines=19> */
[----:B-1----:R-:W-:Y:S01]  /*40c0*/  UMOV UR7, 0x8400910 ;  /* 0x0840091000077882 */ /* 0x002fe20000000000 */
[----:B------:R-:W-:Y:S01]  /*40d0*/  UMOV UR35, 0x40004040 ;  /* 0x4000404000237882 */ /* 0x000fe20000000000 */
[----:B------:R-:W-:Y:S01]  /*40e0*/  UMOV UR33, 0x40004040 ;  /* 0x4000404000217882 */ /* 0x000fe20000000000 */
[----:B------:R-:W-:Y:S01]  /*40f0*/  UMOV UR27, 0x40004040 ;  /* 0x40004040001b7882 */ /* 0x000fe20000000000 */
[----:B------:R-:W-:Y:S01]  /*4100*/  UMOV UR25, 0x40004040 ;  /* 0x4000404000197882 */ /* 0x000fe20000000000 */
[----:B----4-:R-:W-:Y:S02]  /*4110*/  UIADD3 UR20, UPT, UPT, UR4, 0x602, URZ ;  /* 0x0000060204147890 */ /* 0x010fe4000fffe0ff */
[----:B------:R-:W-:Y:S02]  /*4120*/  UIADD3 UR18, UPT, UPT, UR6, 0xc04, URZ ;  /* 0x00000c0406127890 */ /* 0x000fe4000fffe0ff */
[----:B--2---:R-:W-:Y:S02]  /*4130*/  UIADD3 UR16, UPT, UPT, UR4, 0x604, URZ ;  /* 0x0000060404107890 */ /* 0x004fe4000fffe0ff */
[----:B------:R-:W-:Y:S01]  /*4140*/  UIADD3 UR10, UPT, UPT, UR6, 0xc06, URZ ;  /* 0x00000c06060a7890 */ /* 0x000fe2000fffe0ff */
[----:B------:R-:W-:Y:S01]  /*4150*/  R2UR.FILL UR65, R6 ;  /* 0x00000000064172ca */ /* 0x000fe200004e0000 */
[----:B------:R-:W-:Y:S01]  /*4160*/  UMOV UR14, 0x0 ;  /* 0x00000000000e7882 */ /* 0x000fe20000000000 */
[----:B------:R-:W-:Y:S01]  /*4170*/  UMOV UR15, 0x8400910 ;  /* 0x08400910000f7882 */ /* 0x000fe20000000000 */
[----:B------:R-:W-:Y:S01]  /*4180*/  UMOV UR12, 0x0 ;  /* 0x00000000000c7882 */ /* 0x000fe20000000000 */
[----:B------:R-:W-:Y:S01]  /*4190*/  UTCHMMA.2CTA gdesc[UR28], gdesc[UR30], tmem[UR8], tmem[UR14], idesc[UR15], UPT ;  /* 0x00ff0e1e1c0075ea */ /* 0x000fe2000ba00008 */
[----:B------:R-:W-:Y:S01]  /*41a0*/  UTCHMMA.2CTA gdesc[UR56], gdesc[UR58], tmem[UR8], tmem[UR14], idesc[UR15], UPT ;  /* 0x00ff0e3a380075ea */ /* 0x000fe2000ba00008 */
[----:B------:R-:W-:Y:S01]  /*41b0*/  UMOV UR13, 0x8400910 ;  /* 0x08400910000d7882 */ /* 0x000fe20000000000 */
[----:B------:R-:W-:Y:S01]  /*41c0*/  UTCHMMA.2CTA gdesc[UR52], gdesc[UR54], tmem[UR8], tmem[UR14], idesc[UR15], UPT ;  /* 0x00ff0e36340075ea */ /* 0x000fe2000ba00008 */
[----:B------:R-:W-:Y:S01]  /*41d0*/  UIADD3 UR4, UPT, UPT, UR4, 0x606, URZ ;  /* 0x0000060604047890 */ /* 0x000fe2000fffe0ff */
[----:B------:R-:W-:Y:S01]  /*41e0*/  UTCHMMA.2CTA gdesc[UR48], gdesc[UR50], tmem[UR8], tmem[UR12], idesc[UR13], UPT ;  /* 0x00ff0c32300075ea */ /* 0x000fe2000ba00008 */
[----:B------:R-:W-:Y:S01]  /*41f0*/  UTCHMMA.2CTA gdesc[UR44], gdesc[UR46], tmem[UR8], tmem[UR12], idesc[UR13], UPT ;  /* 0x00ff0c2e2c0075ea */ /* 0x000fe2000ba00008 */
[----:B------:R-:W-:Y:S01]  /*4200*/  UMOV UR6, 0x0 ;  /* 0x0000000000067882 */ /* 0x000fe20000000000 */
[----:B------:R-:W-:Y:S01]  /*4210*/  UTCHMMA.2CTA gdesc[UR40], gdesc[UR42], tmem[UR8], tmem[UR12], idesc[UR13], UPT ;  /* 0x00ff0c2a280075ea */ /* 0x000fe2000ba00008 */
[----:B------:R1:W-:Y:S01]  /*4220*/  UTCHMMA.2CTA gdesc[UR36], gdesc[UR38], tmem[UR8], tmem[UR6], idesc[UR7], UPT ;  /* 0x00ff0626240075ea */ /* 0x0003e2000ba00008 */
[----:B------:R2:W-:Y:S01]  /*4230*/  UTCHMMA.2CTA gdesc[UR32], gdesc[UR34], tmem[UR8], tmem[UR76], idesc[UR77], UPT ;  /* 0x00ff4c22200075ea */ /* 0x0005e2000ba00008 */
[----:B------:R-:W-:Y:S01]  /*4240*/  UMOV UR23, 0x40004040 ;  /* 0x4000404000177882 */ /* 0x000fe20000000000 */
[----:B------:R2:W-:Y:S01]  /*4250*/  UTCHMMA.2CTA gdesc[UR24], gdesc[UR26], tmem[UR8], tmem[UR74], idesc[UR75], UPT ;  /* 0x00ff4a1a180075ea */ /* 0x0005e2000ba00008 */
[----:B------:R-:W-:Y:S01]  /*4260*/  R2UR.FILL UR64, R5 ;  /* 0x00000000054072ca */ /* 0x000fe200004e0000 */
[----:B------:R2:W-:Y:S01]  /*4270*/  UTCHMMA.2CTA gdesc[UR20], gdesc[UR22], tmem[UR8], tmem[UR72], idesc[UR73], UPT ;  /* 0x00ff4816140075ea */ /* 0x0005e2000ba00008 */
[----:B------:R2:W-:Y:S01]  /*4280*/  UTCHMMA.2CTA gdesc[UR16], gdesc[UR18], tmem[UR8], tmem[UR70], idesc[UR71], UPT ;  /* 0x00ff4612100075ea */ /* 0x0005e2000ba00008 */
[----:B------:R2:W-:Y:S01]  /*4290*/  UTCHMMA.2CTA gdesc[UR4], gdesc[UR10], tmem[UR8], tmem[UR68], idesc[UR69], UPT ;  /* 0x00ff440a040075ea */ /* 0x0005e2000ba00008 */
[----:B------:R2:W-:Y:S09]  /*42a0*/  UTCBAR.2CTA.MULTICAST [UR63], URZ, UR65 ;  /* 0x000000ff3f0073e9 */ /* 0x0005f20008200841 */
[----:B------:R-:W-:Y:S01]  /*42b0*/  UISETP.NE.AND UP0, UPT, UR60, UR64, UPT ;  /* 0x000000403c00728c */ /* 0x000fe2000bf05270 */
[----:B-1----:R-:W-:Y:S08]  /*42c0*/  UMOV UR7, UR9 ;  /* 0x0000000900077c82 */ /* 0x002ff00008000000 */
[----:B---3--:R-:W-:Y:S05]  /*42d0*/  BRA.U UP0, `(.L_x_75) ;  /* 0xfffffff900447547 */ /* 0x008fea000b83ffff */
.L_x_72:
[----:B--2---:R-:W-:Y:S01]  /*42e0*/  R2UR UR4, R4 ;  /* 0x00000000040472ca */ /* 0x004fe200000e0000 */
[----:B------:R-:W-:Y:S01]  /*42f0*/  UMOV UR60, UR64 ;  /* 0x00000040003c7c82 */ /* 0x000fe20008000000 */
[----:B------:R-:W-:-:S11]  /*4300*/  R2UR UR5, R14 ;  /* 0x000000000e0572ca */ /* 0x000fd600000e0000 */
[----:B------:R-:W-:-:S09]  /*4310*/  UIADD3 UR4, UPT, UPT, UR4, 0x90, URZ ;  /* 0x0000009004047890 */ /* 0x000fd2000fffe0ff */
[----:B------:R2:W-:Y:S01]  /*4320*/  UTCBAR.2CTA.MULTICAST [UR4], URZ, UR5 ;  /* 0x000000ff040073e9 */ /* 0x0005e20008200805 */
[----:B------:R-:W-:Y:S02]  /*4330*/  NOP ;  /* 0x0000000000007918 */ /* 0x000fe40000000000 */
.L_x_70:
[----:B--2---:R-:W-:Y:S02]  /*4340*/  R2UR UR4, R2 ;  /* 0x00000000020472ca */ /* 0x004fe400000e0000 */
[----:B------:R-:W-:-:S04]  /*4350*/  ISETP.NE.AND P0, PT, R9, 0x2, PT ;  /* 0x000000020900780c */ /* 0x000fc80003f05270 */
[----:B-1----:R-:W-:Y:S02]  /*4360*/  SEL R0, RZ, 0x1, P0 ;  /* 0x00000001ff007807 */ /* 0x002fe40000000000 */
[----:B------:R-:W-:Y:S02]  /*4370*/  SEL R9, R9, RZ, P0 ;  /* 0x000000ff09097207 */ /* 0x000fe40000000000 */
[----:B------:R-:W-:-:S03]  /*4380*/  LOP3.LUT R8, R8, R0, RZ, 0x3c, !PT ;  /* 0x0000000008087212 */ /* 0x000fc600078e3cff */
[----:B------:R-:W-:-:S04]  /*4390*/  UIADD3 UR4, UPT, UPT, UR4, 0x1, URZ ;  /* 0x0000000104047890 */ /* 0x000fc8000fffe0ff */
[----:B------:R-:W-:-:S04]  /*43a0*/  UISETP.NE.AND UP0, UPT, UR4, 0x4, UPT ;  /* 0x000000040400788c */ /* 0x000fc8000bf05270 */
[----:B------:R-:W-:Y:S02]  /*43b0*/  USEL UR5, URZ, 0x1, UP0 ;  /* 0x00000001ff057887 */ /* 0x000fe40008000000 */
[----:B------:R-:W-:-:S04]  /*43c0*/  USEL UR4, UR4, URZ, UP0 ;  /* 0x000000ff04047287 */ /* 0x000fc80008000000 */
[----:B------:R-:W-:Y:S02]  /*43d0*/  LOP3.LUT R10, R10, UR5, RZ, 0x3c, !PT ;  /* 0x000000050a0a7c12 */ /* 0x000fe4000f8e3cff */
[----:B------:R-:W-:Y:S01]  /*43e0*/  IMAD.U32 R2, RZ, RZ, UR4 ;  /* 0x00000004ff027e24 */ /* 0x000fe2000f8e00ff */
[----:B------:R-:W-:Y:S06]  /*43f0*/  @P1 BRA `(.L_x_76) ;  /* 0xfffffff4005c1947 */ /* 0x000fec000383ffff */
[----:B------:R-:W1:Y:S01]  /*4400*/  S2UR UR8, SR_CgaCtaId ;  /* 0x00000000000879c3 */ /* 0x000e620000008800 */
[----:B------:R-:W-:Y:S01]  /*4410*/  ELECT P0, URZ, PT ;  /* 0x0000000000ff782f */ /* 0x000fe20003800000 */
[----:B------:R-:W-:Y:S01]  /*4420*/  IMAD.MOV.U32 R0, RZ, RZ, 0x1 ;  /* 0x00000001ff007424 */ /* 0x000fe200078e00ff */
[----:B------:R-:W-:Y:S01]  /*4430*/  UMOV UR4, 0x40 ;  /* 0x0000004000047882 */ /* 0x000fe20000000000 */
[----:B------:R-:W-:-:S04]  /*4440*/  R2UR UR5, R12 ;  /* 0x000000000c0572ca */ /* 0x000fc800000e0000 */
[----:B------:R-:W-:Y:S09]  /*4450*/  UVIRTCOUNT.DEALLOC.SMPOOL 0x80 ;  /* 0x000000800000784c */ /* 0x000ff20000000000 */
[----:B------:R-:W-:Y:S02]  /*4460*/  UISETP.NE.AND UP0, UPT, UR5, URZ, UPT ;  /* 0x000000ff0500728c */ /* 0x000fe4000bf05270 */
[----:B-1----:R-:W-:-:S09]  /*4470*/  ULEA UR8, UR8, UR4, 0x18 ;  /* 0x0000000408087291 */ /* 0x002fd2000f8ec0ff */
[----:B------:R1:W-:Y:S01]  /*4480*/  @P0 STS.U8 [UR8+0x1c], R0 ;  /* 0x00001c00ff000988 */ /* 0x0003e20008000008 */
[----:B------:R-:W-:Y:S05]  /*4490*/  BRA.U UP0, `(.L_x_77) ;  /* 0x0000000100a87547 */ /* 0x000fea000b800000 */
[----:B------:R-:W-:Y:S01]  /*44a0*/  R2UR UR4, R2 ;  /* 0x00000000020472ca */ /* 0x000fe200000e0000 */
[----:B------:R-:W-:Y:S01]  /*44b0*/  UIADD3 UR7, UPT, UPT, UR62, 0xb0, URZ ;  /* 0x000000b03e077890 */ /* 0x000fe2000fffe0ff */
[----:B------:R-:W-:-:S11]  /*44c0*/  SHF.L.U32 R3, R10, 0x1f, RZ ;  /* 0x0000001f0a037819 */ /* 0x000fd600000006ff */
[----:B------:R-:W-:-:S09]  /*44d0*/  ULEA UR4, UR4, UR7, 0x3 ;  /* 0x0000000704047291 */ /* 0x000fd2000f8e18ff */
[----:B------:R-:W2:Y:S02]  /*44e0*/  SYNCS.PHASECHK.TRANS64.TRYWAIT P0, [UR4], R3 ;  /* 0x00000003ff0075a7 */ /* 0x000ea40008001104 */
[----:B--2---:R-:W-:Y:S05]  /*44f0*/  @!P0 BRA `(.L_x_78) ;  /* 0x0000007400208947 */ /* 0x004fea0003800000 */
.L_x_206:
[----:B------:R-:W-:-:S13]  /*4500*/  R2UR UR4, R2 ;  /* 0x00000000020472ca */ /* 0x000fda00000e0000 */
[----:B------:R-:W-:-:S04]  /*4510*/  UIADD3 UR4, UPT, UPT, UR4, 0x1, URZ ;  /* 0x0000000104047890 */ /* 0x000fc8000fffe0ff */
[----:B------:R-:W-:-:S04]  /*4520*/  UISETP.NE.AND UP1, UPT, UR4, 0x4, UPT ;  /* 0x000000040400788c */ /* 0x000fc8000bf25270 */
[----:B------:R-:W-:Y:S02]  /*4530*/  USEL UR6, URZ, 0x1, UP1 ;  /* 0x00000001ff067887 */ /* 0x000fe40008800000 */
[----:B------:R-:W-:-:S04]  /*4540*/  USEL UR4, UR4, URZ, UP1 ;  /* 0x000000ff04047287 */ /* 0x000fc80008800000 */
[----:B------:R-:W-:Y:S01]  /*4550*/  ULEA UR5, UR4, UR7, 0x3 ;  /* 0x0000000704057291 */ /* 0x000fe2000f8e18ff */
[----:B------:R-:W-:-:S04]  /*4560*/  LOP3.LUT R2, R10, UR6, RZ, 0x3c, !PT ;  /* 0x000000060a027c12 */ /* 0x000fc8000f8e3cff */
[----:B-1----:R-:W-:-:S04]  /*4570*/  SHF.L.U32 R3, R2, 0x1f, RZ ;  /* 0x0000001f02037819 */ /* 0x002fc800000006ff */
[----:B------:R-:W1:Y:S02]  /*4580*/  SYNCS.PHASECHK.TRANS64.TRYWAIT P0, [UR5], R3 ;  /* 0x00000003ff0075a7 */ /* 0x000e640008001105 */
[----:B-1----:R-:W-:Y:S05]  /*4590*/  @!P0 BRA `(.L_x_79) ;  /* 0x0000007400108947 */ /* 0x002fea0003800000 */
.L_x_208:
        /* <DEDUP_REMOVED lines=9> */
.L_x_210:
[----:B------:R-:W-:-:S04]  /*4630*/  UIADD3 UR4, UPT, UPT, UR4, 0x1, URZ ;  /* 0x0000000104047890 */ /* 0x000fc8000fffe0ff */
[----:B------:R-:W-:-:S04]  /*4640*/  UISETP.NE.AND UP1, UPT, UR4, 0x4, UPT ;  /* 0x000000040400788c */ /* 0x000fc8000bf25270 */
[----:B------:R-:W-:Y:S02]  /*4650*/  USEL UR5, URZ, 0x1, UP1 ;  /* 0x00000001ff057887 */ /* 0x000fe40008800000 */
[----:B------:R-:W-:-:S04]  /*4660*/  USEL UR4, UR4, URZ, UP1 ;  /* 0x000000ff04047287 */ /* 0x000fc80008800000 */
[----:B------:R-:W-:Y:S01]  /*4670*/  ULEA UR4, UR4, UR7, 0x3 ;  /* 0x0000000704047291 */ /* 0x000fe2000f8e18ff */
[----:B------:R-:W-:-:S04]  /*4680*/  LOP3.LUT R2, R2, UR5, RZ, 0x3c, !PT ;  /* 0x0000000502027c12 */ /* 0x000fc8000f8e3cff */
[----:B------:R-:W-:Y:S01]  /*4690*/  SHF.L.U32 R2, R2, 0x1f, RZ ;  /* 0x0000001f02027819 */ /* 0x000fe200000006ff */
[----:B-1----:R-:W-:-:S04]  /*46a0*/  IMAD.U32 R0, RZ, RZ, UR4 ;  /* 0x00000004ff007e24 */ /* 0x002fc8000f8e00ff */
[----:B------:R1:W2:Y:S03]  /*46b0*/  SYNCS.PHASECHK.TRANS64.TRYWAIT P0, [R0+URZ], R2 ;  /* 0x00000002000075a7 */ /* 0x0002a600080011ff */
[----:B--2---:R-:W-:Y:S05]  /*46c0*/  @!P0 NANOSLEEP.SYNCS 0x989680 ;  /* 0x009896800000895d */ /* 0x004fea0003900000 */
[----:B------:R-:W2:Y:S02]  /*46d0*/  @!P0 SYNCS.PHASECHK.TRANS64 P0, [R0+URZ], R2 ;  /* 0x00000002000085a7 */ /* 0x000ea400080010ff */
[----:B--2---:R-:W-:Y:S05]  /*46e0*/  @P0 BRA `(.L_x_81) ;  /* 0x0000000000240947 */ /* 0x004fea0003800000 */
.L_x_82:
[----:B--2---:R2:W3:Y:S02]  /*46f0*/  SYNCS.PHASECHK.TRANS64.TRYWAIT P0, [R0+URZ], R2 ;  /* 0x00000002000075a7 */ /* 0x0044e400080011ff */
[----:B---3--:R-:W-:Y:S05]  /*4700*/  @!P0 NANOSLEEP.SYNCS 0x989680 ;  /* 0x009896800000895d */ /* 0x008fea0003900000 */
[----:B------:R-:W3:Y:S02]  /*4710*/  @!P0 SYNCS.PHASECHK.TRANS64 P0, [R0+URZ], R2 ;  /* 0x00000002000085a7 */ /* 0x000ee400080010ff */
[----:B---3--:R-:W-:Y:S05]  /*4720*/  @!P0 BRA `(.L_x_82) ;  /* 0xfffffffc00f08947 */ /* 0x008fea000383ffff */
[----:B------:R-:W-:Y:S05]  /*4730*/  BRA `(.L_x_81) ;  /* 0x0000000000107947 */ /* 0x000fea0003800000 */
.L_x_77:
[----:B------:R-:W-:Y:S01]  /*4740*/  R2UR UR5, R11 ;  /* 0x000000000b0572ca */ /* 0x000fe200000e0000 */
[----:B------:R-:W-:-:S12]  /*4750*/  UIADD3 UR4, UPT, UPT, UR62, 0xf0, URZ ;  /* 0x000000f03e047890 */ /* 0x000fd8000fffe0ff */
[----:B------:R-:W-:-:S09]  /*4760*/  UPRMT UR4, UR5, 0x654, UR4 ;  /* 0x0000065405047896 */ /* 0x000fd20008000004 */
[----:B------:R-:W-:Y:S03]  /*4770*/  SYNCS.ARRIVE.TRANS64.RED.A1T0 RZ, [UR4], RZ ;  /* 0x000000ffffff79a7 */ /* 0x000fe60008100404 */
.L_x_81:
[----:B-12---:R-:W-:Y:S01]  /*4780*/  SHF.L.U32 R2, RZ, 0x1f, RZ ;  /* 0x0000001fff027819 */ /* 0x006fe200000006ff */
[----:B------:R-:W-:Y:S01]  /*4790*/  UIADD3 UR4, UPT, UPT, UR62, 0xf0, URZ ;  /* 0x000000f03e047890 */ /* 0x000fe2000fffe0ff */
[----:B------:R-:W-:Y:S02]  /*47a0*/  PLOP3.LUT P0, PT, PT, PT, UP0, 0x80, 0x8 ;  /* 0x000000000008781c */ /* 0x000fe40003f0f008 */
[----:B------:R-:W1:Y:S02]  /*47b0*/  SYNCS.PHASECHK.TRANS64.TRYWAIT P1, [UR62+0xf0], R2 ;  /* 0x0000f002ff0075a7 */ /* 0x000e64000802113e */
[----:B-1----:R-:W-:Y:S09]  /*47c0*/  @!P1 BRA `(.L_x_83) ;  /* 0x0000007000b49947 */ /* 0x002ff20003800000 */
.L_x_212:
[----:B------:R-:W-:Y:S02]  /*47d0*/  R2UR UR6, R11 ;  /* 0x000000000b0672ca */ /* 0x000fe400000e0000 */
[----:B------:R-:W-:-:S11]  /*47e0*/  R2UR UR5, R16 ;  /* 0x00000000100572ca */ /* 0x000fd600000e0000 */
[----:B------:R-:W-:-:S03]  /*47f0*/  @!UP0 UPRMT UR4, UR6, 0x654, UR4 ;  /* 0x0000065406048896 */ /* 0x000fc60008000004 */
[----:B------:R-:W-:-:S06]  /*4800*/  UMOV UR6, 0x1 ;  /* 0x0000000100067882 */ /* 0x000fcc0000000000 */
[----:B------:R-:W-:Y:S01]  /*4810*/  @!P0 SYNCS.ARRIVE.TRANS64.RED.A1T0 RZ, [UR4], RZ ;  /* 0x000000ffffff89a7 */ /* 0x000fe20008100404 */
[----:B------:R-:W-:Y:S01]  /*4820*/  NOP ;  /* 0x0000000000007918 */ /* 0x000fe20000000000 */
[----:B-1----:R-:W1:Y:S01]  /*4830*/  LDS R0, [UR8+0x14] ;  /* 0x00001408ff007984 */ /* 0x002e620008000800 */
[----:B------:R-:W-:-:S03]  /*4840*/  ULOP3.LUT UR4, UR5, 0xffff, URZ, 0xc0, !UPT ;  /* 0x0000ffff05047892 */ /* 0x000fc6000f8ec0ff */
[----:B------:R-:W-:Y:S01]  /*4850*/  UMOV UR5, 0xffff ;  /* 0x0000ffff00057882 */ /* 0x000fe20000000000 */
[----:B------:R-:W-:-:S04]  /*4860*/  USHF.R.U32.HI UR4, URZ, 0x5, UR4 ;  /* 0x00000005ff047899 */ /* 0x000fc80008011604 */
[----:B------:R-:W-:Y:S02]  /*4870*/  USHF.L.U32 UR5, UR5, UR4, URZ ;  /* 0x0000000405057299 */ /* 0x000fe400080006ff */
[----:B------:R-:W-:-:S04]  /*4880*/  USHF.L.U32 UR4, UR6, UR4, URZ ;  /* 0x0000000406047299 */ /* 0x000fc800080006ff */
[----:B-1----:R-:W-:-:S04]  /*4890*/  LOP3.LUT R0, R0, UR5, RZ, 0xc0, !PT ;  /* 0x0000000500007c12 */ /* 0x002fc8000f8ec0ff */
[----:B------:R-:W-:-:S13]  /*48a0*/  ISETP.NE.AND P0, PT, R0, UR5, PT ;  /* 0x0000000500007c0c */ /* 0x000fda000bf05270 */
[----:B------:R-:W-:Y:S05]  /*48b0*/  @P0 BRA `(.L_x_84) ;  /* 0x0000000000580947 */ /* 0x000fea0003800000 */
[----:B------:R-:W1:Y:S02]  /*48c0*/  LDS R0, [UR8+0x18] ;  /* 0x00001808ff007984 */ /* 0x000e640008000800 */
[----:B-1----:R-:W-:-:S04]  /*48d0*/  LOP3.LUT R0, R0, UR4, RZ, 0xc0, !PT ;  /* 0x0000000400007c12 */ /* 0x002fc8000f8ec0ff */
[----:B------:R-:W-:-:S13]  /*48e0*/  ISETP.NE.AND P0, PT, R0, UR4, PT ;  /* 0x0000000400007c0c */ /* 0x000fda000bf05270 */
[----:B------:R-:W-:Y:S05]  /*48f0*/  @P0 BRA `(.L_x_85) ;  /* 0x00000000003c0947 */ /* 0x000fea0003800000 */
[----:B------:R-:W1:Y:S01]  /*4900*/  S2R R2, SR_LANEID ;  /* 0x0000000000027919 */ /* 0x000e620000000000 */
[----:B------:R-:W-:-:S06]  /*4910*/  ULOP3.LUT UR5, URZ, UR5, URZ, 0x33, !UPT ;  /* 0x00000005ff057292 */ /* 0x000fcc000f8e33ff */
[----:B------:R-:W-:-:S04]  /*4920*/  IMAD.U32 R0, RZ, RZ, UR5 ;  /* 0x00000005ff007e24 */ /* 0x000fc8000f8e00ff */
[----:B------:R2:W3:Y:S02]  /*4930*/  REDUX UR7, R0 ;  /* 0x00000000000773c4 */ /* 0x0004e40000000000 */
[----:B------:R4:W-:Y:S01]  /*4940*/  UTCATOMSWS.AND URZ, UR5 ;  /* 0x0000000500ff79e3 */ /* 0x0009e20008000000 */
[----:B--2---:R-:W-:Y:S01]  /*4950*/  LOP3.LUT R0, RZ, UR4, RZ, 0x33, !PT ;  /* 0x00000004ff007c12 */ /* 0x004fe2000f8e33ff */
[----:B------:R-:W-:Y:S02]  /*4960*/  VOTEU.ANY UR4, UPT, PT ;  /* 0x0000000000047886 */ /* 0x000fe400038e0100 */
[----:B------:R-:W-:Y:S02]  /*4970*/  UFLO.U32 UR4, UR4 ;  /* 0x00000004000472bd */ /* 0x000fe400080e0000 */
[----:B------:R-:W2:Y:S04]  /*4980*/  REDUX UR6, R0 ;  /* 0x00000000000673c4 */ /* 0x000ea80000000000 */
[----:B-1----:R-:W-:-:S02]  /*4990*/  ISETP.EQ.U32.AND P0, PT, R2, UR4, PT ;  /* 0x0000000402007c0c */ /* 0x002fc4000bf02070 */
[----:B---3--:R-:W-:-:S11]  /*49a0*/  MOV R2, UR7 ;  /* 0x0000000700027c02 */ /* 0x008fd60008000f00 */
[----:B------:R4:W-:Y:S01]  /*49b0*/  @P0 ATOMS.AND RZ, [UR8+0x14], R2 ;  /* 0x00001402ffff098c */ /* 0x0009e2000a800008 */
[----:B--2---:R-:W-:-:S05]  /*49c0*/  IMAD.U32 R0, RZ, RZ, UR6 ;  /* 0x00000006ff007e24 */ /* 0x004fca000f8e00ff */
[----:B------:R4:W-:Y:S01]  /*49d0*/  @P0 ATOMS.AND RZ, [UR8+0x18], R0 ;  /* 0x00001800ffff098c */ /* 0x0009e2000a800008 */
[----:B------:R-:W-:Y:S05]  /*49e0*/  BRA `(.L_x_86) ;  /* 0x0000000000147947 */ /* 0x000fea0003800000 */
.L_x_85:
[----:B------:R-:W-:Y:S02]  /*49f0*/  MOV R2, 0x4a10 ;  /* 0x00004a1000027802 */ /* 0x000fe40000000f00 */
[----:B-----5:R-:W-:Y:S05]  /*4a00*/  CALL.REL.NOINC `($__internal_0_$__cuda_sm10x_tcgen05_guardrail_trap_col_being_dealloced_not_returned_by_alloc) ;  /* 0x00000078003c7944 */ /* 0x020fea0003c00000 */
[----:B------:R-:W-:Y:S05]  /*4a10*/  BRA `(.L_x_86) ;  /* 0x0000000000087947 */ /* 0x000fea0003800000 */
.L_x_84:
[----:B------:R-:W-:Y:S02]  /*4a20*/  MOV R2, 0x4a40 ;  /* 0x00004a4000027802 */ /* 0x000fe40000000f00 */
[----:B-----5:R-:W-:Y:S05]  /*4a30*/  CALL.REL.NOINC `($__internal_2_$__cuda_sm10x_tcgen05_guardrail_trap_unallocated_columns_being_dealloced) ;  /* 0x0000007800487944 */ /* 0x020fea0003c00000 */
.L_x_86:
[----:B------:R-:W-:Y:S01]  /*4a40*/  NOP ;  /* 0x0000000000007918 */ /* 0x000fe20000000000 */
[----:B----4-:R-:W-:Y:S05]  /*4a50*/  EXIT ;  /* 0x000000000000794d */ /* 0x010fea0003800000 */
.L_x_57:
[----:B------:R-:W-:-:S09]  /*4a60*/  UISETP.NE.OR UP5, UPT, UR10, 0x3, !UP5 ;  /* 0x000000030a00788c */ /* 0x000fd2000efa5670 */
[----:B------:R-:W-:Y:S05]  /*4a70*/  BRA.U UP5, `(.L_x_87) ;  /* 0x0000001905507547 */ /* 0x000fea000b800000 */
[----:B------:R-:W1:Y:S01]  /*4a80*/  LDC R0, c[0x0][0xb30] ;  /* 0x0002cc00ff007b82 */ /* 0x000e620000000800 */
[----:B------:R-:W2:Y:S01]  /*4a90*/  LDCU.64 UR4, c[0x0][0x888] ;  /* 0x00011100ff0477ac */ /* 0x000ea20008000a00 */
[----:B------:R-:W-:Y:S01]  /*4aa0*/  CS2R R28, SRZ ;  /* 0x00000000001c7805 */ /* 0x000fe2000001ff00 */
[----:B------:R-:W-:Y:S01]  /*4ab0*/  IMAD.MOV.U32 R25, RZ, RZ, 0x2000 ;  /* 0x00002000ff197424 */ /* 0x000fe200078e00ff */
[----:B------:R-:W3:Y:S04]  /*4ac0*/  LDCU.64 UR22, c[0x0][0x890] ;  /* 0x00011200ff1677ac */ /* 0x000ee80008000a00 */
[----:B------:R-:W4:Y:S01]  /*4ad0*/  LDC R24, c[0x0][0x370] ;  /* 0x0000dc00ff187b82 */ /* 0x000f220000000800 */
[----:B------:R-:W-:-:S07]  /*4ae0*/  UPLOP3.LUT UP1, UPT, UPT, UPT, UPT, 0x40, 0x4 ;  /* 0x000000000004789c */ /* 0x000fce0003f2e870 */
[----:B------:R-:W4:Y:S01]  /*4af0*/  LDC R3, c[0x0][0xb0c] ;  /* 0x0002c300ff037b82 */ /* 0x000f220000000800 */
[----:B--2---:R-:W-:-:S03]  /*4b00*/  UISETP.NE.U32.AND UP3, UPT, UR4, URZ, UPT ;  /* 0x000000ff0400728c */ /* 0x004fc6000bf65070 */
[----:B------:R-:W-:Y:S01]  /*4b10*/  UMOV UR4, 0x400 ;  /* 0x0000040000047882 */ /* 0x000fe20000000000 */
[----:B---3--:R-:W-:-:S03]  /*4b20*/  UISETP.NE.U32.AND UP4, UPT, UR22, URZ, UPT ;  /* 0x000000ff1600728c */ /* 0x008fc6000bf85070 */
[----:B------:R-:W2:Y:S01]  /*4b30*/  LDC R18, c[0x0][0xb20] ;  /* 0x0002c800ff127b82 */ /* 0x000ea20000000800 */
[----:B------:R-:W-:Y:S01]  /*4b40*/  ULEA UR4, UR46, UR4, 0x18 ;  /* 0x000000042e047291 */ /* 0x000fe2000f8ec0ff */
[----:B-1----:R-:W-:Y:S01]  /*4b50*/  ISETP.NE.AND P1, PT, R0, 0x1, PT ;  /* 0x000000010000780c */ /* 0x002fe20003f25270 */
[----:B------:R-:W-:Y:S02]  /*4b60*/  UISETP.NE.AND.EX UP3, UPT, UR5, URZ, UPT, UP3 ;  /* 0x000000ff0500728c */ /* 0x000fe4000bf65330 */
[----:B------:R-:W-:Y:S02]  /*4b70*/  UIADD3 UR49, UPT, UPT, UR4, 0x20, URZ ;  /* 0x0000002004317890 */ /* 0x000fe4000fffe0ff */
[----:B------:R-:W-:Y:S01]  /*4b80*/  UIADD3 UR41, UPT, UPT, UR4, 0x28, URZ ;  /* 0x0000002804297890 */ /* 0x000fe2000fffe0ff */
[----:B------:R-:W1:Y:S01]  /*4b90*/  LDC.64 R30, c[0x0][0x348] ;  /* 0x0000d200ff1e7b82 */ /* 0x000e620000000a00 */
[----:B------:R-:W-:Y:S02]  /*4ba0*/  UIADD3 UR33, UPT, UPT, UR4, 0x30, URZ ;  /* 0x0000003004217890 */ /* 0x000fe4000fffe0ff */
[----:B------:R-:W-:-:S02]  /*4bb0*/  UIADD3 UR25, UPT, UPT, UR4, 0x38, URZ ;  /* 0x0000003804197890 */ /* 0x000fc4000fffe0ff */
[----:B------:R-:W-:-:S03]  /*4bc0*/  UISETP.NE.AND.EX UP4, UPT, UR23, URZ, UPT, UP4 ;  /* 0x000000ff1700728c */ /* 0x000fc6000bf85340 */
[----:B------:R-:W3:Y:S08]  /*4bd0*/  LDC.64 R16, c[0x0][0xb10] ;  /* 0x0002c400ff107b82 */ /* 0x000ef00000000a00 */
[----:B------:R-:W1:Y:S08]  /*4be0*/  LDC.64 R6, c[0x0][0xb18] ;  /* 0x0002c600ff067b82 */ /* 0x000e700000000a00 */
[----:B------:R-:W1:Y:S08]  /*4bf0*/  LDC.64 R4, c[0x0][0xb28] ;  /* 0x0002ca00ff047b82 */ /* 0x000e700000000a00 */
[----:B--2-4-:R-:W1:Y:S02]  /*4c00*/  LDC R19, c[0x0][0x374] ;  /* 0x0000dd00ff137b82 */ /* 0x014e640000000800 */
.L_x_102:
[C---:B------:R-:W-:Y:S02]  /*4c10*/  LEA R0, R29.reuse, UR4, 0x3 ;  /* 0x000000041d007c11 */ /* 0x040fe4000f8e18ff */
[----:B------:R-:W-:Y:S02]  /*4c20*/  SHF.L.U32 R2, R28, 0x1f, RZ ;  /* 0x0000001f1c027819 */ /* 0x000fe400000006ff */
[----:B------:R-:W-:Y:S02]  /*4c30*/  LEA R20, R29, UR4, 0x4 ;  /* 0x000000041d147c11 */ /* 0x000fe4000f8e20ff */
[----:B--2---:R-:W2:Y:S02]  /*4c40*/  SYNCS.PHASECHK.TRANS64.TRYWAIT P0, [R0+URZ+0x70], R2 ;  /* 0x00007002000075a7 */ /* 0x004ea400080011ff */
[----:B--2---:R-:W-:Y:S05]  /*4c50*/  @!P0 BRA `(.L_x_88) ;  /* 0x0000006c00a88947 */ /* 0x004fea0003800000 */
.L_x_213:
[----:B------:R-:W-:Y:S01]  /*4c60*/  ISETP.GE.AND P0, PT, R26, 0x1, PT ;  /* 0x000000011a00780c */ /* 0x000fe20003f06270 */
[----:B------:R-:W4:Y:S01]  /*4c70*/  LDS.128 R20, [R20+0x100] ;  /* 0x0001000014147984 */ /* 0x000f220000000c00 */
[----:B--2---:R-:W-:Y:S01]  /*4c80*/  VIADD R0, R0, 0x80 ;  /* 0x0000008000007836 */ /* 0x004fe20000000000 */
[----:B------:R-:W-:Y:S01]  /*4c90*/  @!PT LDS RZ, [RZ] ;  /* 0x00000000fffff984 */ /* 0x000fe20000000800 */
[----:B------:R-:W-:Y:S01]  /*4ca0*/  @!PT LDS RZ, [RZ] ;  /* 0x00000000fffff984 */ /* 0x000fe20000000800 */
[----:B------:R-:W-:Y:S01]  /*4cb0*/  @!PT LDS RZ, [RZ] ;  /* 0x00000000fffff984 */ /* 0x000fe20000000800 */
[----:B------:R-:W-:Y:S01]  /*4cc0*/  @!PT LDS RZ, [RZ] ;  /* 0x00000000fffff984 */ /* 0x000fe20000000800 */
[----:B------:R2:W-:Y:S06]  /*4cd0*/  MEMBAR.ALL.CTA ;  /* 0x0000000000007992 */ /* 0x0005ec0000008000 */
[----:B--2---:R-:W2:Y:S01]  /*4ce0*/  FENCE.VIEW.ASYNC.S ;  /* 0x00000000000073c6 */ /* 0x004ea20000000000 */
[----:B------:R-:W-:Y:S04]  /*4cf0*/  PRMT R0, RZ, 0x654, R0 ;  /* 0x00000654ff007816 */ /* 0x000fe80000000000 */
[----:B--2---:R2:W-:Y:S01]  /*4d00*/  SYNCS.ARRIVE.TRANS64.RED.A1T0 RZ, [R0+URZ], RZ ;  /* 0x000000ff00ff79a7 */ /* 0x0045e200081004ff */
[----:B----4-:R-:W-:Y:S11]  /*4d10*/  LOP3.LUT P3, RZ, R22, 0x1, RZ, 0xc0, !PT ;  /* 0x0000000116ff7812 */ /* 0x010ff6000786c0ff */
[----:B------:R-:W-:Y:S02]  /*4d20*/  @!UPT UIADD3 URZ, UPT, UPT, URZ, URZ, URZ ;  /* 0x000000fffffff290 */ /* 0x000fe4000fffe0ff */
[----:B------:R-:W-:Y:S02]  /*4d30*/  @P3 MOV R11, R20 ;  /* 0x00000014000b3202 */ /* 0x000fe40000000f00 */
[----:B------:R-:W-:Y:S01]  /*4d40*/  @P3 LOP3.LUT R10, R21, 0xffff, RZ, 0xc0, !PT ;  /* 0x0000ffff150a3812 */ /* 0x000fe200078ec0ff */
[----:B--2---:R-:W-:Y:S06]  /*4d50*/  @!P0 BRA `(.L_x_89) ;  /* 0x0000000000a48947 */ /* 0x004fec0003800000 */
[-C--:B-1----:R-:W-:Y:S01]  /*4d60*/  IMAD.HI.U32 R0, R19, R7.reuse, RZ ;  /* 0x0000000713007227 */ /* 0x082fe200078e00ff */
[----:B------:R-:W-:Y:S02]  /*4d70*/  ISETP.NE.AND P0, PT, R6, 0x1, PT ;  /* 0x000000010600780c */ /* 0x000fe40003f05270 */
[----:B------:R-:W-:Y:S01]  /*4d80*/  ISETP.NE.AND P2, PT, R26, 0x1, PT ;  /* 0x000000011a00780c */ /* 0x000fe20003f45270 */
[----:B---3--:R-:W-:Y:S01]  /*4d90*/  IMAD.HI.U32 R9, R24, R16, RZ ;  /* 0x0000001018097227 */ /* 0x008fe200078e00ff */
[----:B------:R-:W-:Y:S02]  /*4da0*/  SHF.R.U32.HI R0, RZ, R18, R0 ;  /* 0x00000012ff007219 */ /* 0x000fe40000011600 */
[----:B------:R-:W-:Y:S01]  /*4db0*/  ISETP.NE.AND P4, PT, R3, 0x1, PT ;  /* 0x000000010300780c */ /* 0x000fe20003f85270 */
[----:B------:R-:W-:Y:S01]  /*4dc0*/  IMAD.HI.U32 R13, R10, R7, RZ ;  /* 0x000000070a0d7227 */ /* 0x000fe200078e00ff */
[----:B------:R-:W-:Y:S02]  /*4dd0*/  SHF.R.U32.HI R9, RZ, R17, R9 ;  /* 0x00000011ff097219 */ /* 0x000fe40000011609 */
[----:B------:R-:W-:Y:S01]  /*4de0*/  SEL R0, R19, R0, !P0 ;  /* 0x0000000013007207 */ /* 0x000fe20004000000 */
[----:B------:R-:W-:Y:S01]  /*4df0*/  IMAD.HI.U32 R12, R11, R16, RZ ;  /* 0x000000100b0c7227 */ /* 0x000fe200078e00ff */
[----:B------:R-:W-:Y:S03]  /*4e00*/  SEL R9, R24, R9, !P4 ;  /* 0x0000000918097207 */ /* 0x000fe60006000000 */
[-C--:B------:R-:W-:Y:S01]  /*4e10*/  IMAD.HI.U32 R8, R0, R4.reuse, RZ ;  /* 0x0000000400087227 */ /* 0x080fe200078e00ff */
[----:B------:R-:W-:Y:S03]  /*4e20*/  SHF.R.U32.HI R12, RZ, R17, R12 ;  /* 0x00000011ff0c7219 */ /* 0x000fe6000001160c */
[----:B------:R-:W-:Y:S01]  /*4e30*/  IMAD.HI.U32 R2, R9, R4, RZ ;  /* 0x0000000409027227 */ /* 0x000fe200078e00ff */
[-C--:B------:R-:W-:Y:S02]  /*4e40*/  @P2 SHF.R.U32.HI R0, RZ, R5.reuse, R8 ;  /* 0x00000005ff002219 */ /* 0x080fe40000011608 */
[----:B------:R-:W-:Y:S02]  /*4e50*/  SHF.R.U32.HI R8, RZ, R18, R13 ;  /* 0x00000012ff087219 */ /* 0x000fe4000001160d */
[----:B------:R-:W-:Y:S01]  /*4e60*/  @P2 SHF.R.U32.HI R9, RZ, R5, R2 ;  /* 0x00000005ff092219 */ /* 0x000fe20000011602 */
[----:B------:R-:W-:Y:S01]  /*4e70*/  IMAD R0, R26, R0, RZ ;  /* 0x000000001a007224 */ /* 0x000fe200078e02ff */
[----:B------:R-:W-:Y:S02]  /*4e80*/  SEL R8, R10, R8, !P0 ;  /* 0x000000080a087207 */ /* 0x000fe40004000000 */
[----:B------:R-:W-:Y:S01]  /*4e90*/  SEL R2, R11, R12, !P4 ;  /* 0x0000000c0b027207 */ /* 0x000fe20006000000 */
[----:B------:R-:W-:Y:S01]  /*4ea0*/  IMAD R12, R26, R9, RZ ;  /* 0x000000091a0c7224 */ /* 0x000fe200078e02ff */
[C---:B------:R-:W-:Y:S01]  /*4eb0*/  ISETP.GE.AND P0, PT, R8.reuse, R0, PT ;  /* 0x000000000800720c */ /* 0x040fe20003f06270 */
[----:B------:R-:W-:Y:S03]  /*4ec0*/  IMAD.HI.U32 R0, R8, R4, RZ ;  /* 0x0000000408007227 */ /* 0x000fe600078e00ff */
[----:B------:R-:W-:Y:S02]  /*4ed0*/  ISETP.GE.OR P0, PT, R2, R12, P0 ;  /* 0x0000000c0200720c */ /* 0x000fe40000706670 */
[-C--:B------:R-:W-:Y:S04]  /*4ee0*/  SHF.R.U32.HI R0, RZ, R5.reuse, R0 ;  /* 0x00000005ff007219 */ /* 0x080fe80000011600 */
[----:B------:R-:W-:Y:S05]  /*4ef0*/  SEL R13, R8, R0, !P2 ;  /* 0x00000000080d7207 */ /* 0x000fea0005000000 */
[----:B------:R-:W-:Y:S02]  /*4f00*/  IMAD.MOV R12, RZ, RZ, -R13 ;  /* 0x000000ffff0c7224 */ /* 0x000fe400078e0a0d */
[----:B------:R-:W-:Y:S04]  /*4f10*/  @!P0 IMAD.HI.U32 R0, R2, R4, RZ ;  /* 0x0000000402008227 */ /* 0x000fe800078e00ff */
[----:B------:R-:W-:Y:S01]  /*4f20*/  IMAD R12, R26, R12, R8 ;  /* 0x0000000c1a0c7224 */ /* 0x000fe200078e0208 */
[----:B------:R-:W-:Y:S04]  /*4f30*/  @!P0 SHF.R.U32.HI R0, RZ, R5, R0 ;  /* 0x00000005ff008219 */ /* 0x000fe80000011600 */
[----:B------:R-:W-:Y:S04]  /*4f40*/  @!P0 SEL R0, R2, R0, !P2 ;  /* 0x0000000002008207 */ /* 0x000fe80005000000 */
[----:B------:R-:W-:Y:S01]  /*4f50*/  @!P0 IADD3 R13, PT, PT, R13, -R0, RZ ;  /* 0x800000000d0d8210 */ /* 0x000fe20007ffe0ff */
[----:B------:R-:W-:Y:S01]  /*4f60*/  @!P0 IMAD R0, R9, R12, R0 ;  /* 0x0000000c09008224 */ /* 0x000fe200078e0200 */
[----:B------:R-:W-:Y:S01]  /*4f70*/  IADD3 R9, PT, PT, -R8, RZ, RZ ;  /* 0x000000ff08097210 */ /* 0x000fe20007ffe1ff */
[--C-:B------:R-:W-:Y:S02]  /*4f80*/  IMAD.MOV R12, RZ, RZ, -R2.reuse ;  /* 0x000000ffff0c7224 */ /* 0x100fe400078e0a02 */
[----:B------:R-:W-:Y:S02]  /*4f90*/  @!P0 IMAD R8, R13, R26, R2 ;  /* 0x0000001a0d088224 */ /* 0x000fe400078e0202 */
[----:B------:R-:W-:Y:S02]  /*4fa0*/  @!P0 IMAD.MOV.U32 R2, RZ, RZ, R0 ;  /* 0x000000ffff028224 */ /* 0x000fe400078e0000 */
[----:B------:R-:W-:Y:S02]  /*4fb0*/  IMAD R11, R3, R12, R11 ;  /* 0x0000000c030b7224 */ /* 0x000fe400078e020b */
[----:B------:R-:W-:Y:S02]  /*4fc0*/  IMAD R10, R6, R9, R10 ;  /* 0x00000009060a7224 */ /* 0x000fe400078e020a */
[----:B------:R-:W-:Y:S02]  /*4fd0*/  IMAD R11, R2, R3, R11 ;  /* 0x00000003020b7224 */ /* 0x000fe400078e020b */
[----:B------:R-:W-:Y:S02]  /*4fe0*/  IMAD R10, R8, R6, R10 ;  /* 0x00000006080a7224 */ /* 0x000fe400078e020a */
.L_x_89:
[----:B------:R-:W-:Y:S05]  /*4ff0*/  BRA.U UP1, `(.L_x_90) ;  /* 0x0000000101107547 */ /* 0x000fea000b800000 */
[----:B------:R-:W-:Y:S04]  /*5000*/  MOV R2, UR37 ;  /* 0x0000002500027c02 */ /* 0x000fe80008000f00 */
[----:B------:R-:W-:Y:S04]  /*5010*/  SHF.L.U32 R2, R2, 0x1f, RZ ;  /* 0x0000001f02027819 */ /* 0x000fe800000006ff */
[----:B------:R-:W2:Y:S02]  /*5020*/  SYNCS.PHASECHK.TRANS64.TRYWAIT P0, [UR4+0x68], R2 ;  /* 0x00006802ff0075a7 */ /* 0x000ea40008001104 */
[----:B--2---:R-:W-:Y:S05]  /*5030*/  @!P0 BRA `(.L_x_91) ;  /* 0x0000006800c48947 */ /* 0x004fea0003800000 */
.L_x_90:
[----:B------:R-:W-:Y:S01]  /*5040*/  R2UR UR50, R15 ;  /* 0x000000000f3272ca */ /* 0x000fe200000e0000 */
[----:B------:R-:W-:Y:S01]  /*5050*/  IMAD.MOV.U32 R32, RZ, RZ, 0x1 ;  /* 0x00000001ff207424 */ /* 0x000fe200078e00ff */
[----:B------:R-:W-:Y:S02]  /*5060*/  R2UR UR51, R14 ;  /* 0x000000000e3372ca */ /* 0x000fe400000e0000 */
[----:B------:R-:W-:Y:S02]  /*5070*/  ISETP.NE.U32.AND P2, PT, RZ, UR22, PT ;  /* 0x00000016ff007c0c */ /* 0x000fe4000bf45070 */
[----:B------:R-:W-:Y:S02]  /*5080*/  SHF.L.U32 R32, R32, 0x1f, RZ ;  /* 0x0000001f20207819 */ /* 0x000fe400000006ff */
[----:B------:R-:W-:Y:S05]  /*5090*/  ISETP.NE.AND.EX P2, PT, RZ, UR23, PT, P2 ;  /* 0x00000017ff007c0c */ /* 0x000fea000bf45320 */
[----:B------:R-:W-:Y:S02]  /*50a0*/  USHF.L.U32 UR50, UR50, 0x8, URZ ;  /* 0x0000000832327899 */ /* 0x000fe400080006ff */
[----:B------:R-:W-:Y:S01]  /*50b0*/  USHF.L.U32 UR51, UR51, 0x6, URZ ;  /* 0x0000000633337899 */ /* 0x000fe200080006ff */
[----:B------:R-:W-:Y:S11]  /*50c0*/  BRA.U !UP4, `(.L_x_92) ;  /* 0x000000010c347547 */ /* 0x000ff6000b800000 */
[----:B------:R-:W-:Y:S01]  /*50d0*/  UPLOP3.LUT UP0, UPT, UPT, UPT, UP3, 0x80, 0x8 ;  /* 0x000000000008789c */ /* 0x000fe20003f0f030 */
[----:B--2---:R-:W-:Y:S02]  /*50e0*/  HFMA2 R0, -RZ, RZ, 0, 5.9604644775390625e-08 ;  /* 0x00000001ff007431 */ /* 0x004fe400000001ff */
[----:B------:R-:W-:Y:S03]  /*50f0*/  IMAD.MOV.U32 R64, RZ, RZ, 0x1 ;  /* 0x00000001ff407424 */ /* 0x000fe600078e00ff */
[----:B------:R-:W-:Y:S05]  /*5100*/  PLOP3.LUT P0, PT, PT, PT, UP0, 0x80, 0x8 ;  /* 0x000000000008781c */ /* 0x000fea0003f0f008 */
[----:B------:R-:W2:Y:S01]  /*5110*/  @UP0 LDCU.64 UR6, c[0x0][0x888] ;  /* 0x00011100ff0607ac */ /* 0x000ea20008000a00 */
[----:B------:R-:W-:Y:S07]  /*5120*/  @UP0 UIMAD UR5, UR60, UR22, URZ ;  /* 0x000000163c0502a4 */ /* 0x000fee000f8e02ff */
[----:B------:R-:W-:Y:S01]  /*5130*/  @!P0 PRMT R64, R0, 0x7610, R64 ;  /* 0x0000761000408816 */ /* 0x000fe20000000040 */
[----:B--2---:R-:W-:Y:S03]  /*5140*/  @UP0 UIMAD.WIDE UR6, UR5, 0x4, UR6 ;  /* 0x00000004050608a5 */ /* 0x004fe6000f8e0206 */
[----:B------:R-:W2:Y:S03]  /*5150*/  @!UP0 LDCU UR5, c[0x0][0x880] ;  /* 0x00011000ff0587ac */ /* 0x000ea60008000800 */
[----:B------:R-:W-:Y:S01]  /*5160*/  IMAD.U32 R8, RZ, RZ, UR6 ;  /* 0x00000006ff087e24 */ /* 0x000fe2000f8e00ff */
[----:B------:R-:W-:Y:S05]  /*5170*/  MOV R9, UR7 ;  /* 0x0000000700097c02 */ /* 0x000fea0008000f00 */
[----:B-----5:R4:W5:Y:S02]  /*5180*/  @P0 LDG.E R35, desc[UR54][R8.64] ;  /* 0x0000003608230981 */ /* 0x020964000c1e1900 */
[----:B--2-4-:R-:W-:Y:S07]  /*5190*/  @!P0 IMAD.U32 R35, RZ, RZ, UR5 ;  /* 0x00000005ff238e24 */ /* 0x014fee000f8e00ff */
.L_x_92:
[----:B-----5:R-:W-:Y:S01]  /*51a0*/  @!P2 FSETP.EQ.AND P0, PT, R35, RZ, PT ;  /* 0x000000ff2300a20b */ /* 0x020fe20003f02000 */
[----:B------:R-:W-:Y:S01]  /*51b0*/  @!UPT UIADD3 URZ, UPT, UPT, URZ, URZ, URZ ;  /* 0x000000fffffff290 */ /* 0x000fe2000fffe0ff */
[----:B------:R-:W-:Y:S11]  /*51c0*/  @!P2 BRA `(.L_x_93) ;  /* 0x000000000014a947 */ /* 0x000ff60003800000 */
[----:B------:R-:W-:Y:S02]  /*51d0*/  LOP3.LUT P2, RZ, R64, 0xff, RZ, 0xc0, !PT ;  /* 0x000000ff40ff7812 */ /* 0x000fe4000784c0ff */
[----:B------:R-:W-:Y:S04]  /*51e0*/  PLOP3.LUT P0, PT, PT, PT, UP0, 0x80, 0x8 ;  /* 0x000000000008781c */ /* 0x000fe80003f0f008 */
[----:B------:R-:W-:Y:S07]  /*51f0*/  PLOP3.LUT P0, PT, P0, PT, PT, 0x8, 0x80 ;  /* 0x000000000080781c */ /* 0x000fee000070e170 */
[----:B------:R-:W-:Y:S11]  /*5200*/  @P2 FSETP.EQ.AND P0, PT, R35, RZ, PT ;  /* 0x000000ff2300220b */ /* 0x000ff60003f02000 */
[----:B------:R-:W-:Y:S02]  /*5210*/  @!UPT UIADD3 URZ, UPT, UPT, URZ, URZ, URZ ;  /* 0x000000fffffff290 */ /* 0x000fe4000fffe0ff */
.L_x_93:
[----:B------:R-:W4:Y:S01]  /*5220*/  SYNCS.PHASECHK.TRANS64.TRYWAIT P2, [UR4+0x40], R32 ;  /* 0x00004020ff0075a7 */ /* 0x000f220008041104 */
[----:B------:R-:W-:Y:S04]  /*5230*/  ELECT P4, URZ, PT ;  /* 0x0000000000ff782f */ /* 0x000fe80003880000 */
[----:B------:R-:W-:Y:S11]  /*5240*/  PLOP3.LUT P4, PT, P0, P4, PT, 0xf2, 0x2f ;  /* 0x00000000002f781c */ /* 0x000ff60000789e72 */
[----:B------:R-:W-:Y:S02]  /*5250*/  @!UPT UIADD3 URZ, UPT, UPT, URZ, URZ, URZ ;  /* 0x000000fffffff290 */ /* 0x000fe4000fffe0ff */
[----:B-1----:R-:W-:Y:S05]  /*5260*/  @!P4 IADD3 R8, P0, PT, R30, 0x580, RZ ;  /* 0x000005801e08c810 */ /* 0x002fea0007f1e0ff */
[----:B--2---:R-:W-:Y:S01]  /*5270*/  @!P4 IMAD.X R2, RZ, RZ, R31, P0 ;  /* 0x000000ffff02c224 */ /* 0x004fe200000e061f */
[----:B----4-:R-:W-:Y:S07]  /*5280*/  @!P2 BRA `(.L_x_94) ;  /* 0x000000680048a947 */ /* 0x010fee0003800000 */
.L_x_216:
[----:B------:R-:W-:Y:S01]  /*5290*/  @!P4 R2UR UR6, R8 ;  /* 0x000000000806c2ca */ /* 0x000fe200000e0000 */
[----:B------:R-:W-:Y:S01]  /*52a0*/  VOTEU.ALL UP1, P4 ;  /* 0x0000000000ff7886 */ /* 0x000fe20002020000 */
[----:B------:R-:W-:Y:S01]  /*52b0*/  @!P4 R2UR UR5, R2 ;  /* 0x000000000205c2ca */ /* 0x000fe200000e0000 */
[----:B------:R-:W-:Y:S01]  /*52c0*/  VOTEU.ALL UP2, P4 ;  /* 0x0000000000ff7886 */ /* 0x000fe20002040000 */
[----:B------:R-:W-:Y:S01]  /*52d0*/  UMOV UR14, 0x0 ;  /* 0x00000000000e7882 */ /* 0x000fe20000000000 */
[----:B------:R-:W-:Y:S01]  /*52e0*/  UMOV UR15, 0x10000000 ;  /* 0x10000000000f7882 */ /* 0x000fe20000000000 */
[----:B------:R-:W-:Y:S01]  /*52f0*/  @!UP1 UIADD3 UR48, UPT, UPT, UR4, 0x200, URZ ;  /* 0x0000020004309890 */ /* 0x000fe2000fffe0ff */
[----:B-1----:R-:W-:Y:S01]  /*5300*/  @!P4 IMAD.MOV.U32 R0, RZ, RZ, 0x2000 ;  /* 0x00002000ff00c424 */ /* 0x002fe200078e00ff */
[----:B------:R-:W-:Y:S01]  /*5310*/  UMOV UR52, UR60 ;  /* 0x0000003c00347c82 */ /* 0x000fe20008000000 */
[----:B------:R-:W-:Y:S02]  /*5320*/  @!UP1 UIADD3 UR10, UPT, UPT, UR50, 0x80, URZ ;  /* 0x00000080320a9890 */ /* 0x000fe4000fffe0ff */
[----:B------:R-:W-:Y:S02]  /*5330*/  @!UP1 UIADD3 UR8, UPT, UPT, UR4, 0x1200, URZ ;  /* 0x0000120004089890 */ /* 0x000fe4000fffe0ff */
[----:B------:R-:W-:Y:S01]  /*5340*/  IMAD.U32 R8, RZ, RZ, UR6 ;  /* 0x00000006ff087e24 */ /* 0x000fe2000f8e00ff */
[----:B------:R-:W-:Y:S01]  /*5350*/  VOTEU.ALL UP1, P4 ;  /* 0x0000000000ff7886 */ /* 0x000fe20002020000 */
[----:B------:R-:W-:Y:S01]  /*5360*/  IMAD.U32 R9, RZ, RZ, UR5 ;  /* 0x00000005ff097e24 */ /* 0x000fe2000f8e00ff */
[----:B------:R-:W-:Y:S01]  /*5370*/  UMOV UR9, UR49 ;  /* 0x0000003100097c82 */ /* 0x000fe20008000000 */
[----:B------:R-:W-:Y:S01]  /*5380*/  UMOV UR11, UR51 ;  /* 0x00000033000b7c82 */ /* 0x000fe20008000000 */
[----:B------:R-:W-:Y:S01]  /*5390*/  @!P4 R2UR UR6, R8 ;  /* 0x000000000806c2ca */ /* 0x000fe200000e0000 */
[----:B------:R-:W-:Y:S01]  /*53a0*/  UMOV UR12, UR60 ;  /* 0x0000003c000c7c82 */ /* 0x000fe20008000000 */
[----:B------:R-:W-:Y:S01]  /*53b0*/  @!P4 R2UR UR7, R9 ;  /* 0x000000000907c2ca */ /* 0x000fe200000e0000 */
[----:B------:R-:W-:Y:S01]  /*53c0*/  UPRMT UR13, UR46, 0x654, UR49 ;  /* 0x000006542e0d7896 */ /* 0x000fe20008000031 */
[----:B------:R-:W-:Y:S05]  /*53d0*/  @!P4 IADD3 R8, P0, PT, R30, 0x580, RZ ;  /* 0x000005801e08c810 */ /* 0x000fea0007f1e0ff */
[----:B------:R-:W-:Y:S06]  /*53e0*/  @!P4 IMAD.X R2, RZ, RZ, R31, P0 ;  /* 0x000000ffff02c224 */ /* 0x000fec00000e061f */
[----:B------:R1:W-:Y:S01]  /*53f0*/  @!UP2 UTMALDG.3D [UR48], [UR6], desc[UR14] ;  /* 0x00000e300600a5b4 */ /* 0x0003e20008011000 */
[----:B------:R1:W-:Y:S01]  /*5400*/  @!UP1 UTMALDG.3D [UR8], [UR6], desc[UR14] ;  /* 0x00000e08060095b4 */ /* 0x0003e20008011000 */
[----:B------:R1:W-:Y:S01]  /*5410*/  @!P4 SYNCS.ARRIVE.TRANS64.RED.A0TR RZ, [UR4+0x20], R0 ;  /* 0x00002000ffffc9a7 */ /* 0x0003e20008300404 */
[----:B------:R-:W-:Y:S01]  /*5420*/  SYNCS.ARRIVE.TRANS64.RED.A1T0 RZ, [UR13], RZ ;  /* 0x000000ffffff79a7 */ /* 0x000fe2000810040d */
[----:B------:R-:W2:Y:S02]  /*5430*/  SYNCS.PHASECHK.TRANS64.TRYWAIT P2, [UR4+0x48], R32 ;  /* 0x00004820ff0075a7 */ /* 0x000ea40008041104 */
[----:B-12---:R-:W-:Y:S05]  /*5440*/  @!P2 BRA `(.L_x_95) ;  /* 0x0000006400f0a947 */ /* 0x006fea0003800000 */
.L_x_218:
        /* <DEDUP_REMOVED lines=8> */
[----:B------:R-:W-:Y:S01]  /*54d0*/  @!UP1 UIADD3 UR40, UPT, UPT, UR4, 0x2200, URZ ;  /* 0x0000220004289890 */ /* 0x000fe2000fffe0ff */
[----:B------:R-:W-:Y:S01]  /*54e0*/  UMOV UR43, UR51 ;  /* 0x00000033002b7c82 */ /* 0x000fe20008000000 */
[----:B------:R-:W-:Y:S01]  /*54f0*/  UMOV UR44, UR60 ;  /* 0x0000003c002c7c82 */ /* 0x000fe20008000000 */
[----:B------:R-:W-:Y:S02]  /*5500*/  @!UP1 UIADD3 UR10, UPT, UPT, UR50, 0x90, URZ ;  /* 0x00000090320a9890 */ /* 0x000fe4000fffe0ff */
[----:B------:R-:W-:Y:S01]  /*5510*/  IMAD.U32 R8, RZ, RZ, UR6 ;  /* 0x00000006ff087e24 */ /* 0x000fe2000f8e00ff */
[----:B------:R-:W-:Y:S01]  /*5520*/  @!UP1 UIADD3 UR8, UPT, UPT, UR4, 0x3200, URZ ;  /* 0x0000320004089890 */ /* 0x000fe2000fffe0ff */
[----:B------:R-:W-:Y:S01]  /*5530*/  IMAD.U32 R9, RZ, RZ, UR5 ;  /* 0x00000005ff097e24 */ /* 0x000fe2000f8e00ff */
[----:B------:R-:W-:Y:S01]  /*5540*/  VOTEU.ALL UP1, P4 ;  /* 0x0000000000ff7886 */ /* 0x000fe20002020000 */
[----:B------:R-:W-:Y:S01]  /*5550*/  UMOV UR9, UR41 ;  /* 0x0000002900097c82 */ /* 0x000fe20008000000 */
[----:B------:R-:W-:Y:S01]  /*5560*/  @!P4 R2UR UR6, R8 ;  /* 0x000000000806c2ca */ /* 0x000fe200000e0000 */
[----:B------:R-:W-:Y:S01]  /*5570*/  UMOV UR11, UR51 ;  /* 0x00000033000b7c82 */ /* 0x000fe20008000000 */
[----:B------:R-:W-:Y:S01]  /*5580*/  @!P4 R2UR UR7, R9 ;  /* 0x000000000907c2ca */ /* 0x000fe200000e0000 */
[----:B------:R-:W-:Y:S01]  /*5590*/  UMOV UR12, UR60 ;  /* 0x0000003c000c7c82 */ /* 0x000fe20008000000 */
[----:B------:R-:W-:Y:S01]  /*55a0*/  UPRMT UR14, UR46, 0x654, UR41 ;  /* 0x000006542e0e7896 */ /* 0x000fe20008000029 */
[----:B------:R-:W-:Y:S05]  /*55b0*/  @!P4 IADD3 R8, P0, PT, R30, 0x580, RZ ;  /* 0x000005801e08c810 */ /* 0x000fea0007f1e0ff */
[----:B------:R-:W-:Y:S05]  /*55c0*/  @!P4 IMAD.X R2, RZ, RZ, R31, P0 ;  /* 0x000000ffff02c224 */ /* 0x000fea00000e061f */
[----:B------:R1:W-:Y:S01]  /*55d0*/  @!UP2 UTMALDG.3D [UR40], [UR6], desc[UR16] ;  /* 0x000010280600a5b4 */ /* 0x0003e20008011000 */
[----:B------:R1:W-:Y:S01]  /*55e0*/  @!UP1 UTMALDG.3D [UR8], [UR6], desc[UR16] ;  /* 0x00001008060095b4 */ /* 0x0003e20008011000 */
[----:B------:R1:W-:Y:S01]  /*55f0*/  @!P4 SYNCS.ARRIVE.TRANS64.RED.A0TR RZ, [UR4+0x28], R0 ;  /* 0x00002800ffffc9a7 */ /* 0x0003e20008300404 */
[----:B------:R-:W-:Y:S01]  /*5600*/  SYNCS.ARRIVE.TRANS64.RED.A1T0 RZ, [UR14], RZ ;  /* 0x000000ffffff79a7 */ /* 0x000fe2000810040e */
[----:B------:R-:W2:Y:S02]  /*5610*/  SYNCS.PHASECHK.TRANS64.TRYWAIT P2, [UR4+0x50], R32 ;  /* 0x00005020ff0075a7 */ /* 0x000ea40008041104 */
[----:B-12---:R-:W-:Y:S05]  /*5620*/  @!P2 BRA `(.L_x_96) ;  /* 0x000000640090a947 */ /* 0x006fea0003800000 */
.L_x_220:
        /* <DEDUP_REMOVED lines=30> */
.L_x_222:
        /* <DEDUP_REMOVED lines=9> */
[----:B------:R-:W-:Y:S01]  /*58a0*/  SHF.L.U32 R14, RZ, 0x1f, RZ ;  /* 0x0000001fff0e7819 */ /* 0x000fe200000006ff */
[----:B------:R-:W-:Y:S01]  /*58b0*/  UMOV UR27, UR51 ;  /* 0x00000033001b7c82 */ /* 0x000fe20008000000 */
[----:B------:R-:W-:Y:S01]  /*58c0*/  UMOV UR28, UR60 ;  /* 0x0000003c001c7c82 */ /* 0x000fe20008000000 */
[----:B------:R-:W-:Y:S01]  /*58d0*/  @!UP1 UIADD3 UR10, UPT, UPT, UR50, 0xb0, URZ ;  /* 0x000000b0320a9890 */ /* 0x000fe2000fffe0ff */
        /* <DEDUP_REMOVED lines=18> */
.L_x_224:
        /* <DEDUP_REMOVED lines=11> */
[----:B------:R-:W-:Y:S02]  /*5ab0*/  UMOV UR20, UR60 ;  /* 0x0000003c00147c82 */ /* 0x000fe40008000000 */
[----:B------:R-:W-:Y:S01]  /*5ac0*/  IMAD.U32 R8, RZ, RZ, UR6 ;  /* 0x00000006ff087e24 */ /* 0x000fe2000f8e00ff */
[----:B------:R-:W-:Y:S01]  /*5ad0*/  @!UP1 UIADD3 UR10, UPT, UPT, UR50, 0xc0, URZ ;  /* 0x000000c0320a9890 */ /* 0x000fe2000fffe0ff */
[----:B------:R-:W-:Y:S01]  /*5ae0*/  IMAD.U32 R9, RZ, RZ, UR5 ;  /* 0x00000005ff097e24 */ /* 0x000fe2000f8e00ff */
[----:B------:R-:W-:Y:S02]  /*5af0*/  @!UP1 UIADD3 UR8, UPT, UPT, UR4, 0x1200, URZ ;  /* 0x0000120004089890 */ /* 0x000fe4000fffe0ff */
[----:B------:R-:W-:Y:S01]  /*5b00*/  @!P4 R2UR UR6, R8 ;  /* 0x000000000806c2ca */ /* 0x000fe200000e0000 */
[----:B------:R-:W-:Y:S01]  /*5b10*/  VOTEU.ALL UP1, P4 ;  /* 0x0000000000ff7886 */ /* 0x000fe20002020000 */
[----:B------:R-:W-:Y:S01]  /*5b20*/  @!P4 R2UR UR7, R9 ;  /* 0x000000000907c2ca */ /* 0x000fe200000e0000 */
[----:B------:R-:W-:Y:S01]  /*5b30*/  UMOV UR9, UR49 ;  /* 0x0000003100097c82 */ /* 0x000fe20008000000 */
[----:B------:R-:W-:Y:S01]  /*5b40*/  UMOV UR11, UR51 ;  /* 0x00000033000b7c82 */ /* 0x000fe20008000000 */
[----:B------:R-:W-:Y:S01]  /*5b50*/  UMOV UR12, UR60 ;  /* 0x0000003c000c7c82 */ /* 0x000fe20008000000 */
[----:B------:R-:W-:Y:S05]  /*5b60*/  @!P4 IADD3 R8, P0, PT, R30, 0x580, RZ ;  /* 0x000005801e08c810 */ /* 0x000fea0007f1e0ff */
[----:B------:R-:W-:Y:S04]  /*5b70*/  @!P4 IMAD.X R2, RZ, RZ, R31, P0 ;  /* 0x000000ffff02c224 */ /* 0x000fe800000e061f */
[----:B------:R1:W-:Y:S01]  /*5b80*/  @!UP2 UTMALDG.3D [UR16], [UR6], desc[UR26] ;  /* 0x00001a100600a5b4 */ /* 0x0003e20008011000 */
[----:B------:R1:W-:Y:S01]  /*5b90*/  @!UP1 UTMALDG.3D [UR8], [UR6], desc[UR26] ;  /* 0x00001a08060095b4 */ /* 0x0003e20008011000 */
[----:B------:R1:W-:Y:S01]  /*5ba0*/  @!P4 SYNCS.ARRIVE.TRANS64.RED.A0TR RZ, [UR4+0x20], R0 ;  /* 0x00002000ffffc9a7 */ /* 0x0003e20008300404 */
[----:B------:R-:W-:Y:S01]  /*5bb0*/  SYNCS.ARRIVE.TRANS64.RED.A1T0 RZ, [UR13], RZ ;  /* 0x000000ffffff79a7 */ /* 0x000fe2000810040d */
[----:B------:R-:W2:Y:S02]  /*5bc0*/  SYNCS.PHASECHK.TRANS64.TRYWAIT P2, [UR4+0x48], R14 ;  /* 0x0000480eff0075a7 */ /* 0x000ea40008041104 */
[----:B-12---:R-:W-:Y:S05]  /*5bd0*/  @!P2 BRA `(.L_x_99) ;  /* 0x00000060006ca947 */ /* 0x006fea0003800000 */
.L_x_226:
        /* <DEDUP_REMOVED lines=30> */
.L_x_228:
[----:B------:R-:W2:Y:S01]  /*5dc0*/  LDC.64 R12, c[0x0][0xb18] ;  /* 0x0002c600ff0c7b82 */ /* 0x000ea20000000a00 */
[----:B------:R-:W-:Y:S01]  /*5dd0*/  @!P4 R2UR UR5, R2 ;  /* 0x000000000205c2ca */ /* 0x000fe200000e0000 */
[----:B------:R-:W-:Y:S01]  /*5de0*/  VOTEU.ALL UP1, P4 ;  /* 0x0000000000ff7886 */ /* 0x000fe20002020000 */
[----:B------:R-:W-:Y:S01]  /*5df0*/  @!P4 R2UR UR6, R8 ;  /* 0x000000000806c2ca */ /* 0x000fe200000e0000 */
[----:B------:R-:W-:Y:S01]  /*5e00*/  VOTEU.ALL UP2, P4 ;  /* 0x0000000000ff7886 */ /* 0x000fe20002040000 */
[----:B------:R-:W-:Y:S03]  /*5e10*/  UMOV UR26, 0x0 ;  /* 0x00000000001a7882 */ /* 0x000fe60000000000 */
[----:B------:R-:W4:Y:S01]  /*5e20*/  @!P1 LDC R2, c[0x0][0xb0c] ;  /* 0x0002c300ff029b82 */ /* 0x000f220000000800 */
[----:B------:R-:W-:Y:S01]  /*5e30*/  @!UP1 UIADD3 UR18, UPT, UPT, UR50, 0x60, URZ ;  /* 0x0000006032129890 */ /* 0x000fe2000fffe0ff */
[----:B-1----:R-:W-:Y:S01]  /*5e40*/  @!P4 IMAD.MOV.U32 R0, RZ, RZ, 0x2000 ;  /* 0x00002000ff00c424 */ /* 0x002fe200078e00ff */
[----:B------:R-:W-:Y:S01]  /*5e50*/  @!UP1 UIADD3 UR16, UPT, UPT, UR4, 0x4200, URZ ;  /* 0x0000420004109890 */ /* 0x000fe2000fffe0ff */
[----:B------:R-:W-:Y:S01]  /*5e60*/  @P3 SHF.R.U32.HI R27, RZ, 0x10, R21 ;  /* 0x00000010ff1b3819 */ /* 0x000fe20000011615 */
[----:B------:R-:W-:Y:S01]  /*5e70*/  UMOV UR27, 0x10000000 ;  /* 0x10000000001b7882 */ /* 0x000fe20000000000 */
[----:B------:R-:W-:Y:S01]  /*5e80*/  UMOV UR17, UR33 ;  /* 0x0000002100117c82 */ /* 0x000fe20008000000 */
[----:B------:R-:W-:Y:S01]  /*5e90*/  UMOV UR19, UR51 ;  /* 0x0000003300137c82 */ /* 0x000fe20008000000 */
[----:B------:R-:W-:Y:S01]  /*5ea0*/  IMAD.U32 R9, RZ, RZ, UR5 ;  /* 0x00000005ff097e24 */ /* 0x000fe2000f8e00ff */
[----:B------:R-:W-:Y:S01]  /*5eb0*/  UMOV UR20, UR60 ;  /* 0x0000003c00147c82 */ /* 0x000fe20008000000 */
[----:B------:R-:W-:Y:S01]  /*5ec0*/  IMAD.U32 R8, RZ, RZ, UR6 ;  /* 0x00000006ff087e24 */ /* 0x000fe2000f8e00ff */
[----:B------:R-:W-:Y:S01]  /*5ed0*/  @!UP1 UIADD3 UR10, UPT, UPT, UR50, 0xe0, URZ ;  /* 0x000000e0320a9890 */ /* 0x000fe2000fffe0ff */
[----:B------:R-:W-:Y:S01]  /*5ee0*/  VIADD R29, R29, 0x1 ;  /* 0x000000011d1d7836 */ /* 0x000fe20000000000 */
[----:B------:R-:W-:Y:S01]  /*5ef0*/  @!P4 R2UR UR7, R9 ;  /* 0x000000000907c2ca */ /* 0x000fe200000e0000 */
[----:B------:R-:W-:Y:S01]  /*5f00*/  @!UP1 UIADD3 UR8, UPT, UPT, UR4, 0x5200, URZ ;  /* 0x0000520004089890 */ /* 0x000fe2000fffe0ff */
[----:B------:R-:W-:Y:S01]  /*5f10*/  @!P4 R2UR UR6, R8 ;  /* 0x000000000806c2ca */ /* 0x000fe200000e0000 */
[----:B------:R-:W-:Y:S01]  /*5f20*/  VOTEU.ALL UP1, P4 ;  /* 0x0000000000ff7886 */ /* 0x000fe20002020000 */
[----:B------:R-:W1:Y:S01]  /*5f30*/  LDC.64 R8, c[0x0][0xb10] ;  /* 0x0002c400ff087b82 */ /* 0x000e620000000a00 */
[----:B------:R-:W-:Y:S01]  /*5f40*/  UMOV UR9, UR33 ;  /* 0x0000002100097c82 */ /* 0x000fe20008000000 */
[----:B------:R-:W-:Y:S01]  /*5f50*/  UMOV UR11, UR51 ;  /* 0x00000033000b7c82 */ /* 0x000fe20008000000 */
[----:B------:R-:W-:Y:S08]  /*5f60*/  UMOV UR12, UR60 ;  /* 0x0000003c000c7c82 */ /* 0x000ff00008000000 */
[----:B------:R1:W-:Y:S01]  /*5f70*/  @!UP2 UTMALDG.3D [UR16], [UR6], desc[UR26] ;  /* 0x00001a100600a5b4 */ /* 0x0003e20008011000 */
[----:B------:R1:W-:Y:S01]  /*5f80*/  @!UP1 UTMALDG.3D [UR8], [UR6], desc[UR26] ;  /* 0x00001a08060095b4 */ /* 0x0003e20008011000 */
[----:B------:R5:W-:Y:S01]  /*5f90*/  @!P4 SYNCS.ARRIVE.TRANS64.RED.A0TR RZ, [UR4+0x30], R0 ;  /* 0x00003000ffffc9a7 */ /* 0x000be20008300404 */
[C---:B-1----:R-:W-:Y:S01]  /*5fa0*/  @!P1 IMAD.HI.U32 R8, R11.reuse, R8, RZ ;  /* 0x000000080b089227 */ /* 0x042fe200078e00ff */
[----:B--2---:R-:W-:Y:S02]  /*5fb0*/  @!P1 ISETP.NE.AND P0, PT, R12, 0x1, PT ;  /* 0x000000010c00980c */ /* 0x004fe40003f05270 */
[----:B----4-:R-:W-:Y:S01]  /*5fc0*/  @!P1 ISETP.NE.AND P2, PT, R2, 0x1, PT ;  /* 0x000000010200980c */ /* 0x010fe20003f45270 */
[C---:B------:R-:W-:Y:S01]  /*5fd0*/  @!P1 IMAD.HI.U32 R13, R10.reuse, R13, RZ ;  /* 0x0000000d0a0d9227 */ /* 0x040fe200078e00ff */
[----:B------:R-:W-:Y:S04]  /*5fe0*/  @!P1 SHF.R.U32.HI R8, RZ, R9, R8 ;  /* 0x00000009ff089219 */ /* 0x000fe80000011608 */
[----:B------:R-:W-:Y:S01]  /*5ff0*/  @!P1 SEL R8, R11, R8, !P2 ;  /* 0x000000080b089207 */ /* 0x000fe20005000000 */
[----:B------:R-:W-:Y:S01]  /*6000*/  SYNCS.ARRIVE.TRANS64.RED.A1T0 RZ, [UR15], RZ ;  /* 0x000000ffffff79a7 */ /* 0x000fe2000810040f */
[----:B------:R-:W1:Y:S01]  /*6010*/  SYNCS.PHASECHK.TRANS64.TRYWAIT P5, [UR4+0x58], R14 ;  /* 0x0000580eff0075a7 */ /* 0x000e6200080a1104 */
[----:B-----5:R-:W2:Y:S02]  /*6020*/  @!P1 LDC R0, c[0x0][0xb20] ;  /* 0x0002c800ff009b82 */ /* 0x020ea40000000800 */
[----:B--2---:R-:W-:Y:S04]  /*6030*/  @!P1 SHF.R.U32.HI R0, RZ, R0, R13 ;  /* 0x00000000ff009219 */ /* 0x004fe8000001160d */
[----:B------:R-:W-:Y:S05]  /*6040*/  @!P1 SEL R9, R10, R0, !P0 ;  /* 0x000000000a099207 */ /* 0x000fea0004000000 */
[----:B------:R-:W-:Y:S02]  /*6050*/  @!P1 IMAD.IADD R0, R9, 0x1, -R8 ;  /* 0x0000000109009824 */ /* 0x000fe400078e0a08 */
[----:B------:R-:W-:Y:S02]  /*6060*/  @!P1 IMAD.IADD R8, R8, 0x1, -R9 ;  /* 0x0000000108089824 */ /* 0x000fe400078e0a09 */
[----:B------:R-:W-:Y:S02]  /*6070*/  @!P1 IMAD R11, R0, R2, R11 ;  /* 0x00000002000b9224 */ /* 0x000fe400078e020b */
[----:B------:R-:W-:Y:S01]  /*6080*/  @!P1 IMAD R10, R8, R12, R10 ;  /* 0x0000000c080a9224 */ /* 0x000fe200078e020a */
[----:B-1----:R-:W-:Y:S06]  /*6090*/  @!P5 BRA `(.L_x_101) ;  /* 0x0000005c006cd947 */ /* 0x002fec0003800000 */
.L_x_230:
[----:B------:R-:W-:Y:S01]  /*60a0*/  @!P4 IADD3 R2, P0, PT, R30, 0x580, RZ ;  /* 0x000005801e02c810 */ /* 0x000fe20007f1e0ff */
[----:B------:R-:W-:Y:S01]  /*60b0*/  VOTEU.ALL UP1, P4 ;  /* 0x0000000000ff7886 */ /* 0x000fe20002020000 */
[----:B------:R-:W-:Y:S01]  /*60c0*/  VOTEU.ALL UP2, P4 ;  /* 0x0000000000ff7886 */ /* 0x000fe20002040000 */
[----:B------:R-:W-:Y:S01]  /*60d0*/  UMOV UR14, 0x0 ;  /* 0x00000000000e7882 */ /* 0x000fe20000000000 */
[----:B------:R-:W-:Y:S01]  /*60e0*/  @!P4 R2UR UR6, R2 ;  /* 0x000000000206c2ca */ /* 0x000fe200000e0000 */
[----:B-1----:R-:W-:Y:S01]  /*60f0*/  @!P4 IMAD.X R0, RZ, RZ, R31, P0 ;  /* 0x000000ffff00c224 */ /* 0x002fe200000e061f */
[----:B------:R-:W-:Y:S01]  /*6100*/  @!UP1 UIADD3 UR18, UPT, UPT, UR50, 0x70, URZ ;  /* 0x0000007032129890 */ /* 0x000fe2000fffe0ff */
[----:B------:R-:W-:Y:S01]  /*6110*/  ISETP.NE.AND P0, PT, R29, 0x2, PT ;  /* 0x000000021d00780c */ /* 0x000fe20003f05270 */
[----:B------:R-:W-:Y:S01]  /*6120*/  @!UP1 UIADD3 UR16, UPT, UPT, UR4, 0x6200, URZ ;  /* 0x0000620004109890 */ /* 0x000fe2000fffe0ff */
[----:B------:R-:W-:Y:S01]  /*6130*/  IMAD.IADD R15, R10, 0x1, R62 ;  /* 0x000000010a0f7824 */ /* 0x000fe200078e023e */
[----:B------:R-:W-:Y:S01]  /*6140*/  @!P4 R2UR UR5, R0 ;  /* 0x000000000005c2ca */ /* 0x000fe200000e0000 */
[----:B------:R-:W-:Y:S01]  /*6150*/  UMOV UR15, 0x10000000 ;  /* 0x10000000000f7882 */ /* 0x000fe20000000000 */
[----:B------:R-:W-:Y:S01]  /*6160*/  UMOV UR17, UR25 ;  /* 0x0000001900117c82 */ /* 0x000fe20008000000 */
[----:B------:R-:W-:Y:S01]  /*6170*/  UMOV UR19, UR51 ;  /* 0x0000003300137c82 */ /* 0x000fe20008000000 */
[----:B------:R-:W-:Y:S01]  /*6180*/  UMOV UR20, UR60 ;  /* 0x0000003c00147c82 */ /* 0x000fe20008000000 */
[----:B------:R-:W-:Y:S01]  /*6190*/  @!UP1 UIADD3 UR10, UPT, UPT, UR50, 0xf0, URZ ;  /* 0x000000f0320a9890 */ /* 0x000fe2000fffe0ff */
[----:B------:R-:W-:Y:S01]  /*61a0*/  SEL R0, RZ, 0x1, P0 ;  /* 0x00000001ff007807 */ /* 0x000fe20000000000 */
[----:B------:R-:W-:Y:S01]  /*61b0*/  IMAD.U32 R8, RZ, RZ, UR6 ;  /* 0x00000006ff087e24 */ /* 0x000fe2000f8e00ff */
[----:B------:R-:W-:Y:S01]  /*61c0*/  @!UP1 UIADD3 UR8, UPT, UPT, UR4, 0x7200, URZ ;  /* 0x0000720004089890 */ /* 0x000fe2000fffe0ff */
[----:B------:R-:W-:Y:S01]  /*61d0*/  IMAD.IADD R14, R11, 0x1, R63 ;  /* 0x000000010b0e7824 */ /* 0x000fe200078e023f */
[----:B------:R-:W-:Y:S01]  /*61e0*/  VOTEU.ALL UP1, P4 ;  /* 0x0000000000ff7886 */ /* 0x000fe20002020000 */
[----:B------:R-:W-:Y:S01]  /*61f0*/  UMOV UR9, UR25 ;  /* 0x0000001900097c82 */ /* 0x000fe20008000000 */
[----:B------:R-:W-:Y:S01]  /*6200*/  @!P4 R2UR UR6, R8 ;  /* 0x000000000806c2ca */ /* 0x000fe200000e0000 */
[----:B------:R-:W-:Y:S01]  /*6210*/  IMAD.U32 R9, RZ, RZ, UR5 ;  /* 0x00000005ff097e24 */ /* 0x000fe2000f8e00ff */
[----:B------:R-:W-:Y:S01]  /*6220*/  UMOV UR11, UR51 ;  /* 0x00000033000b7c82 */ /* 0x000fe20008000000 */
[----:B------:R-:W-:Y:S01]  /*6230*/  UMOV UR12, UR60 ;  /* 0x0000003c000c7c82 */ /* 0x000fe20008000000 */
[----:B------:R-:W-:Y:S02]  /*6240*/  @P3 R2UR UR60, R27 ;  /* 0x000000001b3c32ca */ /* 0x000fe400000e0000 */
[----:B------:R-:W-:Y:S02]  /*6250*/  @!P4 R2UR UR7, R9 ;  /* 0x000000000907c2ca */ /* 0x000fe400000e0000 */
[----:B------:R-:W-:Y:S02]  /*6260*/  LOP3.LUT R28, R28, R0, RZ, 0x3c, !PT ;  /* 0x000000001c1c7212 */ /* 0x000fe400078e3cff */
[----:B------:R-:W-:Y:S09]  /*6270*/  SEL R29, R29, RZ, P0 ;  /* 0x000000ff1d1d7207 */ /* 0x000ff20000000000 */
[----:B------:R2:W-:Y:S01]  /*6280*/  @!UP2 UTMALDG.3D [UR16], [UR6], desc[UR14] ;  /* 0x00000e100600a5b4 */ /* 0x0005e20008011000 */
[----:B------:R2:W-:Y:S01]  /*6290*/  @!UP1 UTMALDG.3D [UR8], [UR6], desc[UR14] ;  /* 0x00000e08060095b4 */ /* 0x0005e20008011000 */
[----:B------:R2:W-:Y:S01]  /*62a0*/  @!P4 SYNCS.ARRIVE.TRANS64.RED.A0TR RZ, [UR4+0x38], R25 ;  /* 0x00003819ffffc9a7 */ /* 0x0005e20008300404 */
[----:B------:R-:W-:Y:S01]  /*62b0*/  UPLOP3.LUT UP1, UPT, UPT, UPT, UPT, 0x80, 0x8 ;  /* 0x000000000008789c */ /* 0x000fe20003f2f070 */
[----:B------:R-:W-:Y:S01]  /*62c0*/  SYNCS.ARRIVE.TRANS64.RED.A1T0 RZ, [UR21], RZ ;  /* 0x000000ffffff79a7 */ /* 0x000fe20008100415 */
[----:B------:R-:W-:Y:S09]  /*62d0*/  @P3 BRA `(.L_x_102) ;  /* 0xffffffe8004c3947 */ /* 0x000ff2000383ffff */
[----:B------:R-:W1:Y:S02]  /*62e0*/  SYNCS.PHASECHK.TRANS64.TRYWAIT P0, [UR4+0x40], R32 ;  /* 0x00004020ff0075a7 */ /* 0x000e640008001104 */
[----:B-1----:R-:W-:Y:S05]  /*62f0*/  @!P0 BRA `(.L_x_103) ;  /* 0x0000005800ec8947 */ /* 0x002fea0003800000 */
.L_x_232:
[----:B------:R-:W4:Y:S02]  /*6300*/  SYNCS.PHASECHK.TRANS64.TRYWAIT P0, [UR4+0x48], R32 ;  /* 0x00004820ff0075a7 */ /* 0x000f240008001104 */
[----:B----4-:R-:W-:Y:S05]  /*6310*/  @!P0 BRA `(.L_x_104) ;  /* 0x0000005800fc8947 */ /* 0x010fea0003800000 */
.L_x_234:
[----:B------:R-:W4:Y:S01]  /*6320*/  SYNCS.PHASECHK.TRANS64.TRYWAIT P0, [UR4+0x50], R32 ;  /* 0x00005020ff0075a7 */ /* 0x000f220008001104 */
[----:B-1----:R-:W-:Y:S01]  /*6330*/  HFMA2 R0, -RZ, RZ, 0, 5.9604644775390625e-08 ;  /* 0x00000001ff007431 */ /* 0x002fe200000001ff */
[----:B----4-:R-:W-:Y:S06]  /*6340*/  @!P0 BRA `(.L_x_105) ;  /* 0x0000005c00088947 */ /* 0x010fec0003800000 */
.L_x_236:
[----:B-1----:R-:W-:Y:S02]  /*6350*/  MOV R2, UR4 ;  /* 0x0000000400027c02 */ /* 0x002fe40008000f00 */
[----:B------:R-:W-:-:S07]  /*6360*/  SHF.L.U32 R0, R0, 0x1f, RZ ;  /* 0x0000001f00007819 */ /* 0x000fce00000006ff */
.L_x_106:
[----:B-1----:R1:W4:Y:S02]  /*6370*/  SYNCS.PHASECHK.TRANS64.TRYWAIT P0, [R2+URZ+0x58], R0 ;  /* 0x00005800020075a7 */ /* 0x00232400080011ff */
[----:B----4-:R-:W-:Y:S05]  /*6380*/  @!P0 NANOSLEEP.SYNCS 0x989680 ;  /* 0x009896800000895d */ /* 0x010fea0003900000 */
[----:B------:R-:W4:Y:S02]  /*6390*/  @!P0 SYNCS.PHASECHK.TRANS64 P0, [R2+URZ+0x58], R0 ;  /* 0x00005800020085a7 */ /* 0x000f2400080010ff */
[----:B--2-4-:R-:W-:Y:S05]  /*63a0*/  @P0 EXIT ;  /* 0x000000000000094d */ /* 0x014fea0003800000 */
[----:B------:R-:W-:Y:S05]  /*63b0*/  BRA `(.L_x_106) ;  /* 0xfffffffc00ec7947 */ /* 0x000fea000383ffff */
.L_x_87:
[----:B------:R-:W-:-:S06]  /*63c0*/  UISETP.GE.AND UP1, UPT, UR10, 0x4, UPT ;  /* 0x000000040a00788c */ /* 0x000fcc000bf26270 */
[----:B------:R-:W-:-:S13]  /*63d0*/  PLOP3.LUT P0, PT, PT, PT, UP1, 0x80, 0x8 ;  /* 0x000000000008781c */ /* 0x000fda0003f0f018 */
[----:B------:R-:W-:Y:S05]  /*63e0*/  @!P0 EXIT ;  /* 0x000000000000894d */ /* 0x000fea0003800000 */
[----:B------:R-:W-:Y:S01]  /*63f0*/  BAR.SYNC.DEFER_BLOCKING 0x6, 0xa0 ;  /* 0x0182800000007b1d */ /* 0x000fe20000010000 */
[C---:B------:R-:W-:Y:S01]  /*6400*/  IMAD.SHL.U32 R3, R76.reuse, 0x10, RZ ;  /* 0x000000104c037824 */ /* 0x040fe200078e00ff */
[C---:B------:R-:W-:Y:S01]  /*6410*/  LOP3.LUT R77, R76.reuse, 0x60, RZ, 0xc0, !PT ;  /* 0x000000604c4d7812 */ /* 0x040fe200078ec0ff */
[C---:B------:R-:W-:Y:S01]  /*6420*/  IMAD.SHL.U32 R2, R76.reuse, 0x2, RZ ;  /* 0x000000024c027824 */ /* 0x040fe200078e00ff */
[----:B------:R-:W-:Y:S01]  /*6430*/  LOP3.LUT R74, R76, 0x2, RZ, 0xc0, !PT ;  /* 0x000000024c4a7812 */ /* 0x000fe200078ec0ff */
[----:B------:R-:W-:Y:S01]  /*6440*/  IMAD.SHL.U32 R4, R68, 0x200, RZ ;  /* 0x0000020044047824 */ /* 0x000fe200078e00ff */
[----:B------:R-:W-:Y:S02]  /*6450*/  UMOV UR36, 0x400 ;  /* 0x0000040000247882 */ /* 0x000fe40000000000 */
[----:B------:R-:W1:Y:S01]  /*6460*/  LDC R67, c[0x0][0x370] ;  /* 0x0000dc00ff437b82 */ /* 0x000e620000000800 */
[----:B------:R-:W-:Y:S01]  /*6470*/  ULEA UR36, UR46, UR36, 0x18 ;  /* 0x000000242e247291 */ /* 0x000fe2000f8ec0ff */
[C---:B------:R-:W-:Y:S01]  /*6480*/  LOP3.LUT R75, R3.reuse, 0x590, RZ, 0xc0, !PT ;  /* 0x00000590034b7812 */ /* 0x040fe200078ec0ff */
[----:B------:R-:W-:Y:S01]  /*6490*/  IMAD.U32 R32, R76, 0x10000, RZ ;  /* 0x000100004c207824 */ /* 0x000fe200078e00ff */
[----:B------:R-:W-:Y:S01]  /*64a0*/  LOP3.LUT R3, R3, 0x60, RZ, 0xc0, !PT ;  /* 0x0000006003037812 */ /* 0x000fe200078ec0ff */
[----:B------:R-:W-:Y:S01]  /*64b0*/  UIADD3 UR4, UPT, UPT, UR36, 0x200, URZ ;  /* 0x0000020024047890 */ /* 0x000fe2000fffe0ff */
[----:B------:R-:W-:Y:S01]  /*64c0*/  LOP3.LUT R75, R75, 0x200, R4, 0xf8, !PT ;  /* 0x000002004b4b7812 */ /* 0x000fe200078ef804 */
[----:B------:R-:W-:Y:S01]  /*64d0*/  IMAD.MOV.U32 R31, RZ, RZ, RZ ;  /* 0x000000ffff1f7224 */ /* 0x000fe200078e00ff */
[----:B------:R-:W2:Y:S01]  /*64e0*/  LDC R28, c[0x0][0xb0c] ;  /* 0x0002c300ff1c7b82 */ /* 0x000ea20000000800 */
[----:B------:R-:W-:Y:S01]  /*64f0*/  LOP3.LUT R2, R3, 0xc, R2, 0xf8, !PT ;  /* 0x0000000c03027812 */ /* 0x000fe200078ef802 */
[----:B------:R-:W-:Y:S01]  /*6500*/  IMAD.MOV.U32 R72, RZ, RZ, RZ ;  /* 0x000000ffff487224 */ /* 0x000fe200078e00ff */
[----:B------:R-:W-:Y:S01]  /*6510*/  SHF.L.U32 R3, R68, 0x15, RZ ;  /* 0x0000001544037819 */ /* 0x000fe200000006ff */
[----:B------:R-:W-:Y:S01]  /*6520*/  IMAD.U32 R69, RZ, RZ, UR4 ;  /* 0x00000004ff457e24 */ /* 0x000fe2000f8e00ff */
[----:B------:R-:W-:Y:S01]  /*6530*/  LOP3.LUT R75, R75, R2, RZ, 0xfc, !PT ;  /* 0x000000024b4b7212 */ /* 0x000fe200078efcff */
[----:B------:R-:W-:Y:S01]  /*6540*/  IMAD.MOV.U32 R71, RZ, RZ, RZ ;  /* 0x000000ffff477224 */ /* 0x000fe200078e00ff */
[----:B------:R-:W-:Y:S01]  /*6550*/  LOP3.LUT R3, R3, 0x200000, RZ, 0xc0, !PT ;  /* 0x0020000003037812 */ /* 0x000fe200078ec0ff */
[----:B------:R-:W3:Y:S01]  /*6560*/  LDC R65, c[0x0][0xb20] ;  /* 0x0002c800ff417b82 */ /* 0x000ee20000000800 */
[----:B------:R-:W4:Y:S01]  /*6570*/  LDS R0, [UR36+0x120] ;  /* 0x00012024ff007984 */ /* 0x000f220008000800 */
[----:B------:R-:W-:Y:S01]  /*6580*/  LOP3.LUT R76, R76, 0x4, RZ, 0xc0, !PT ;  /* 0x000000044c4c7812 */ /* 0x000fe200078ec0ff */
[----:B------:R-:W1:Y:S01]  /*6590*/  LDCU.64 UR44, c[0x0][0x348] ;  /* 0x00006900ff2c77ac */ /* 0x000e620008000a00 */
[----:B------:R-:W-:-:S02]  /*65a0*/  LOP3.LUT R32, R3, 0x400000, R32, 0xf8, !PT ;  /* 0x0040000003207812 */ /* 0x000fc400078ef820 */
[----:B------:R-:W-:Y:S01]  /*65b0*/  LEA R75, R75, R69, 0x2 ;  /* 0x000000454b4b7211 */ /* 0x000fe200078e10ff */
[----:B------:R-:W1:Y:S01]  /*65c0*/  LDCU.64 UR48, c[0x0][0x888] ;  /* 0x00011100ff3077ac */ /* 0x000e620008000a00 */
[----:B------:R-:W1:Y:S01]  /*65d0*/  LDC R27, c[0x0][0xb30] ;  /* 0x0002cc00ff1b7b82 */ /* 0x000e620000000800 */
[----:B------:R-:W-:Y:S02]  /*65e0*/  MOV R80, RZ ;  /* 0x000000ff00507202 */ /* 0x000fe40000000f00 */
[--C-:B------:R-:W-:Y:S01]  /*65f0*/  IMAD R74, R74, -0x10, R75.reuse ;  /* 0xfffffff04a4a7824 */ /* 0x100fe200078e024b */
[----:B------:R-:W1:Y:S01]  /*6600*/  LDCU.64 UR50, c[0x0][0x890] ;  /* 0x00011200ff3277ac */ /* 0x000e620008000a00 */
[----:B------:R-:W-:-:S03]  /*6610*/  IMAD R73, R76, -0x10, R75 ;  /* 0xfffffff04c497824 */ /* 0x000fc600078e024b */
[----:B------:R-:W1:Y:S01]  /*6620*/  LDC.64 R60, c[0x0][0xb10] ;  /* 0x0002c400ff3c7b82 */ /* 0x000e620000000a00 */
[----:B------:R-:W-:Y:S01]  /*6630*/  UMOV UR39, URZ ;  /* 0x000000ff00277c82 */ /* 0x000fe20008000000 */
[----:B------:R-:W-:-:S06]  /*6640*/  UMOV UR37, URZ ;  /* 0x000000ff00257c82 */ /* 0x000fcc0008000000 */
[----:B------:R-:W1:Y:S08]  /*6650*/  LDC.64 R24, c[0x0][0xb18] ;  /* 0x0002c600ff187b82 */ /* 0x000e700000000a00 */
[----:B------:R-:W1:Y:S08]  /*6660*/  LDC.64 R22, c[0x0][0xb28] ;  /* 0x0002ca00ff167b82 */ /* 0x000e700000000a00 */
[----:B------:R-:W1:Y:S01]  /*6670*/  LDC.64 R58, c[0x0][0x8b0] ;  /* 0x00022c00ff3a7b82 */ /* 0x000e620000000a00 */
[----:B----4-:R-:W-:-:S07]  /*6680*/  IMAD.IADD R32, R0, 0x1, R32 ;  /* 0x0000000100207824 */ /* 0x010fce00078e0220 */
[----:B------:R-:W4:Y:S08]  /*6690*/  LDC.64 R56, c[0x0][0x8a8] ;  /* 0x00022a00ff387b82 */ /* 0x000f300000000a00 */
[----:B--23--:R-:W1:Y:S02]  /*66a0*/  LDC R66, c[0x0][0x374] ;  /* 0x0000dd00ff427b82 */ /* 0x00ce640000000800 */
.L_x_182:
[C---:B------:R-:W-:Y:S02]  /*66b0*/  LEA R0, R80.reuse, UR36, 0x3 ;  /* 0x0000002450007c11 */ /* 0x040fe4000f8e18ff */
[----:B------:R-:W-:Y:S02]  /*66c0*/  SHF.L.U32 R2, R71, 0x1f, RZ ;  /* 0x0000001f47027819 */ /* 0x000fe400000006ff */
[----:B------:R-:W-:Y:S02]  /*66d0*/  LEA R16, R80, UR36, 0x4 ;  /* 0x0000002450107c11 */ /* 0x000fe4000f8e20ff */
[----:B------:R-:W2:Y:S02]  /*66e0*/  SYNCS.PHASECHK.TRANS64.TRYWAIT P0, [R0+URZ+0x70], R2 ;  /* 0x00007002000075a7 */ /* 0x000ea400080011ff */
[----:B--23--:R-:W-:Y:S05]  /*66f0*/  @!P0 BRA `(.L_x_107) ;  /* 0x0000005800348947 */ /* 0x00cfea0003800000 */
.L_x_237:
[----:B------:R-:W3:Y:S01]  /*6700*/  LDC.64 R10, c[0x0][0xb10] ;  /* 0x0002c400ff0a7b82 */ /* 0x000ee20000000a00 */
[----:B------:R-:W4:Y:S01]  /*6710*/  LDS.128 R16, [R16+0x100] ;  /* 0x0001000010107984 */ /* 0x000f220000000c00 */
[----:B-1----:R-:W-:Y:S01]  /*6720*/  ISETP.NE.AND P1, PT, R27, 0x1, PT ;  /* 0x000000011b00780c */ /* 0x002fe20003f25270 */
[----:B--2---:R-:W-:Y:S01]  /*6730*/  VIADD R0, R0, 0x80 ;  /* 0x0000008000007836 */ /* 0x004fe20000000000 */
[----:B------:R-:W-:Y:S04]  /*6740*/  ISETP.GE.AND P0, PT, R26, 0x1, PT ;  /* 0x000000011a00780c */ /* 0x000fe80003f06270 */
[----:B------:R-:W1:Y:S01]  /*6750*/  LDC.64 R8, c[0x0][0xb18] ;  /* 0x0002c600ff087b82 */ /* 0x000e620000000a00 */
[----:B------:R-:W-:Y:S01]  /*6760*/  PRMT R0, RZ, 0x654, R0 ;  /* 0x00000654ff007816 */ /* 0x000fe20000000000 */
[----:B------:R-:W-:Y:S01]  /*6770*/  @!PT LDS RZ, [RZ] ;  /* 0x00000000fffff984 */ /* 0x000fe20000000800 */
[----:B------:R-:W-:Y:S01]  /*6780*/  @!PT LDS RZ, [RZ] ;  /* 0x00000000fffff984 */ /* 0x000fe20000000800 */
[----:B------:R-:W-:Y:S01]  /*6790*/  @!PT LDS RZ, [RZ] ;  /* 0x00000000fffff984 */ /* 0x000fe20000000800 */
[----:B------:R-:W-:Y:S01]  /*67a0*/  @!PT LDS RZ, [RZ] ;  /* 0x00000000fffff984 */ /* 0x000fe20000000800 */
[----:B------:R2:W-:Y:S06]  /*67b0*/  MEMBAR.ALL.CTA ;  /* 0x0000000000007992 */ /* 0x0005ec0000008000 */
[----:B--2---:R-:W2:Y:S01]  /*67c0*/  FENCE.VIEW.ASYNC.S ;  /* 0x00000000000073c6 */ /* 0x004ea20000000000 */
[----:B------:R-:W1:Y:S08]  /*67d0*/  @!P1 LDC R12, c[0x0][0xb20] ;  /* 0x0002c800ff0c9b82 */ /* 0x000e700000000800 */
[----:B------:R-:W1:Y:S01]  /*67e0*/  @!P1 LDC R7, c[0x0][0xb0c] ;  /* 0x0002c300ff079b82 */ /* 0x000e620000000800 */
[----:B--2---:R2:W-:Y:S01]  /*67f0*/  SYNCS.ARRIVE.TRANS64.RED.A1T0 RZ, [R0+URZ], RZ ;  /* 0x000000ff00ff79a7 */ /* 0x0045e200081004ff */
[----:B----4-:R-:W-:Y:S04]  /*6800*/  LOP3.LUT P4, RZ, R18, 0x1, RZ, 0xc0, !PT ;  /* 0x0000000112ff7812 */ /* 0x010fe8000788c0ff */
[----:B------:R-:W-:Y:S09]  /*6810*/  P2R R78, PR, RZ, 0x10 ;  /* 0x00000010ff4e7803 */ /* 0x000ff20000000000 */
[----:B------:R-:W-:Y:S02]  /*6820*/  @P4 MOV R30, R16 ;  /* 0x00000010001e4202 */ /* 0x000fe40000000f00 */
[----:B------:R-:W-:Y:S01]  /*6830*/  @P4 LOP3.LUT R29, R17, 0xffff, RZ, 0xc0, !PT ;  /* 0x0000ffff111d4812 */ /* 0x000fe200078ec0ff */
[----:B--23--:R-:W-:Y:S06]  /*6840*/  @!P0 BRA `(.L_x_108) ;  /* 0x0000000000a48947 */ /* 0x00cfec0003800000 */
[----:B------:R-:W-:Y:S01]  /*6850*/  IMAD.HI.U32 R0, R66, R25, RZ ;  /* 0x0000001942007227 */ /* 0x000fe200078e00ff */
[----:B------:R-:W-:Y:S02]  /*6860*/  ISETP.NE.AND P0, PT, R24, 0x1, PT ;  /* 0x000000011800780c */ /* 0x000fe40003f05270 */
[----:B------:R-:W-:Y:S01]  /*6870*/  ISETP.NE.AND P2, PT, R26, 0x1, PT ;  /* 0x000000011a00780c */ /* 0x000fe20003f45270 */
[----:B------:R-:W-:Y:S01]  /*6880*/  IMAD.HI.U32 R4, R67, R60, RZ ;  /* 0x0000003c43047227 */ /* 0x000fe200078e00ff */
[----:B------:R-:W-:Y:S02]  /*6890*/  SHF.R.U32.HI R0, RZ, R65, R0 ;  /* 0x00000041ff007219 */ /* 0x000fe40000011600 */
[----:B------:R-:W-:Y:S01]  /*68a0*/  ISETP.NE.AND P3, PT, R28, 0x1, PT ;  /* 0x000000011c00780c */ /* 0x000fe20003f65270 */
[----:B------:R-:W-:Y:S01]  /*68b0*/  IMAD.HI.U32 R6, R29, R25, RZ ;  /* 0x000000191d067227 */ /* 0x000fe200078e00ff */
[-C--:B------:R-:W-:Y:S02]  /*68c0*/  SHF.R.U32.HI R4, RZ, R61.reuse, R4 ;  /* 0x0000003dff047219 */ /* 0x080fe40000011604 */
[----:B------:R-:W-:Y:S01]  /*68d0*/  SEL R0, R66, R0, !P0 ;  /* 0x0000000042007207 */ /* 0x000fe20004000000 */
[----:B------:R-:W-:Y:S01]  /*68e0*/  IMAD.HI.U32 R5, R30, R60, RZ ;  /* 0x0000003c1e057227 */ /* 0x000fe200078e00ff */
[----:B------:R-:W-:Y:S03]  /*68f0*/  SEL R4, R67, R4, !P3 ;  /* 0x0000000443047207 */ /* 0x000fe60005800000 */
[-C--:B------:R-:W-:Y:S01]  /*6900*/  IMAD.HI.U32 R3, R0, R22.reuse, RZ ;  /* 0x0000001600037227 */ /* 0x080fe200078e00ff */
[----:B------:R-:W-:Y:S03]  /*6910*/  SHF.R.U32.HI R5, RZ, R61, R5 ;  /* 0x0000003dff057219 */ /* 0x000fe60000011605 */
[----:B------:R-:W-:Y:S01]  /*6920*/  IMAD.HI.U32 R2, R4, R22, RZ ;  /* 0x0000001604027227 */ /* 0x000fe200078e00ff */
[----:B------:R-:W-:Y:S02]  /*6930*/  @P2 SHF.R.U32.HI R0, RZ, R23, R3 ;  /* 0x00000017ff002219 */ /* 0x000fe40000011603 */
[----:B------:R-:W-:Y:S02]  /*6940*/  SHF.R.U32.HI R3, RZ, R65, R6 ;  /* 0x00000041ff037219 */ /* 0x000fe40000011606 */
[----:B------:R-:W-:Y:S01]  /*6950*/  @P2 SHF.R.U32.HI R4, RZ, R23, R2 ;  /* 0x00000017ff042219 */ /* 0x000fe20000011602 */
[----:B------:R-:W-:Y:S01]  /*6960*/  IMAD R0, R26, R0, RZ ;  /* 0x000000001a007224 */ /* 0x000fe200078e02ff */
[----:B------:R-:W-:Y:S02]  /*6970*/  SEL R3, R29, R3, !P0 ;  /* 0x000000031d037207 */ /* 0x000fe40004000000 */
[----:B------:R-:W-:Y:S01]  /*6980*/  SEL R2, R30, R5, !P3 ;  /* 0x000000051e027207 */ /* 0x000fe20005800000 */
[----:B------:R-:W-:Y:S01]  /*6990*/  IMAD R5, R26, R4, RZ ;  /* 0x000000041a057224 */ /* 0x000fe200078e02ff */
[C---:B------:R-:W-:Y:S01]  /*69a0*/  ISETP.GE.AND P0, PT, R3.reuse, R0, PT ;  /* 0x000000000300720c */ /* 0x040fe20003f06270 */
[C---:B------:R-:W-:Y:S03]  /*69b0*/  IMAD.HI.U32 R0, R3.reuse, R22, RZ ;  /* 0x0000001603007227 */ /* 0x040fe600078e00ff */
[C---:B------:R-:W-:Y:S02]  /*69c0*/  ISETP.GE.OR P0, PT, R2.reuse, R5, P0 ;  /* 0x000000050200720c */ /* 0x040fe40000706670 */
[----:B------:R-:W-:Y:S04]  /*69d0*/  SHF.R.U32.HI R0, RZ, R23, R0 ;  /* 0x00000017ff007219 */ /* 0x000fe80000011600 */
[C---:B------:R-:W-:Y:S05]  /*69e0*/  SEL R6, R3.reuse, R0, !P2 ;  /* 0x0000000003067207 */ /* 0x040fea0005000000 */
        /* <DEDUP_REMOVED lines=14> */
[----:B------:R-:W-:Y:S07]  /*6ad0*/  IMAD R29, R3, R24, R29 ;  /* 0x00000018031d7224 */ /* 0x000fee00078e021d */
.L_x_108:
[----:B-1----:R-:W-:Y:S01]  /*6ae0*/  @!P1 ISETP.NE.AND P0, PT, R8, 0x1, PT ;  /* 0x000000010800980c */ /* 0x002fe20003f05270 */
[----:B------:R-:W-:Y:S01]  /*6af0*/  @!P1 IMAD.HI.U32 R2, R29, R9, RZ ;  /* 0x000000091d029227 */ /* 0x000fe200078e00ff */
[----:B------:R-:W-:Y:S01]  /*6b00*/  R2UR UR5, R14 ;  /* 0x000000000e0572ca */ /* 0x000fe200000e0000 */
[----:B------:R-:W-:Y:S01]  /*6b10*/  BSSY.RECONVERGENT B6, `(.L_x_109) ;  /* 0x0000031000067945 */ /* 0x000fe20003800200 */
[----:B------:R-:W-:Y:S01]  /*6b20*/  R2UR UR4, R15 ;  /* 0x000000000f0472ca */ /* 0x000fe200000e0000 */
[----:B------:R-:W-:Y:S01]  /*6b30*/  @!P1 IMAD.HI.U32 R0, R30, R10, RZ ;  /* 0x0000000a1e009227 */ /* 0x000fe200078e00ff */
[----:B------:R-:W-:Y:S02]  /*6b40*/  @!P1 SHF.R.U32.HI R2, RZ, R12, R2 ;  /* 0x0000000cff029219 */ /* 0x000fe40000011602 */
[----:B------:R-:W-:Y:S01]  /*6b50*/  @!P1 ISETP.NE.AND P2, PT, R7, 0x1, PT ;  /* 0x000000010700980c */ /* 0x000fe20003f45270 */
[----:B------:R-:W-:Y:S01]  /*6b60*/  VIADD R80, R80, 0x1 ;  /* 0x0000000150507836 */ /* 0x000fe20000000000 */
[----:B------:R-:W-:Y:S02]  /*6b70*/  @!P1 SEL R2, R29, R2, !P0 ;  /* 0x000000021d029207 */ /* 0x000fe40004000000 */
[----:B------:R-:W-:Y:S02]  /*6b80*/  @!P1 SHF.R.U32.HI R0, RZ, R11, R0 ;  /* 0x0000000bff009219 */ /* 0x000fe40000011600 */
[----:B------:R-:W-:Y:S01]  /*6b90*/  LOP3.LUT P0, RZ, R69, 0x1b0, RZ, 0xc0, !PT ;  /* 0x000001b045ff7812 */ /* 0x000fe2000780c0ff */
[----:B------:R-:W-:Y:S01]  /*6ba0*/  USHF.L.U32 UR42, UR5, 0x6, URZ ;  /* 0x00000006052a7899 */ /* 0x000fe200080006ff */
[----:B------:R-:W-:Y:S01]  /*6bb0*/  @!P1 SEL R3, R30, R0, !P2 ;  /* 0x000000001e039207 */ /* 0x000fe20005000000 */
[----:B------:R-:W-:Y:S01]  /*6bc0*/  USHF.L.U32 UR41, UR4, 0x8, URZ ;  /* 0x0000000804297899 */ /* 0x000fe200080006ff */
[----:B------:R-:W-:Y:S03]  /*6bd0*/  @P4 SHF.R.U32.HI R70, RZ, 0x10, R17 ;  /* 0x00000010ff464819 */ /* 0x000fe60000011611 */
[----:B------:R-:W-:Y:S02]  /*6be0*/  @!P1 IMAD.IADD R0, R2, 0x1, -R3 ;  /* 0x0000000102009824 */ /* 0x000fe400078e0a03 */
[----:B------:R-:W-:Y:S02]  /*6bf0*/  @!P1 IMAD.IADD R2, R3, 0x1, -R2 ;  /* 0x0000000103029824 */ /* 0x000fe400078e0a02 */
[----:B------:R-:W-:Y:S02]  /*6c00*/  @!P1 IMAD R30, R0, R7, R30 ;  /* 0x00000007001e9224 */ /* 0x000fe400078e021e */
[----:B------:R-:W-:Y:S01]  /*6c10*/  @!P1 IMAD R29, R2, R8, R29 ;  /* 0x00000008021d9224 */ /* 0x000fe200078e021d */
[----:B------:R-:W-:Y:S06]  /*6c20*/  @!P0 BRA `(.L_x_110) ;  /* 0x00000000007c8947 */ /* 0x000fec0003800000 */
[----:B------:R-:W1:Y:S01]  /*6c30*/  LDCU.64 UR8, c[0x4][0x80] ;  /* 0x01001000ff0877ac */ /* 0x000e620008000a00 */
[----:B------:R-:W-:Y:S01]  /*6c40*/  MOV R2, 0x0 ;  /* 0x0000000000027802 */ /* 0x000fe20000000f00 */
[----:B------:R-:W-:Y:S02]  /*6c50*/  HFMA2 R12, -RZ, RZ, 0, 5.9604644775390625e-08 ;  /* 0x00000001ff0c7431 */ /* 0x000fe400000001ff */
[----:B------:R-:W-:Y:S01]  /*6c60*/  IMAD.MOV.U32 R8, RZ, RZ, 0x70 ;  /* 0x00000070ff087424 */ /* 0x000fe200078e00ff */
[----:B------:R2:W3:Y:S01]  /*6c70*/  LDC.64 R14, c[0x4][R2] ;  /* 0x01000000020e7b82 */ /* 0x0004e20000000a00 */
[----:B------:R-:W4:Y:S01]  /*6c80*/  LDCU.64 UR6, c[0x4][0x88] ;  /* 0x01001100ff0677ac */ /* 0x000f220008000a00 */
[----:B------:R-:W-:Y:S01]  /*6c90*/  IMAD.MOV.U32 R13, RZ, RZ, RZ ;  /* 0x000000ffff0d7224 */ /* 0x000fe200078e00ff */
[----:B------:R-:W2:Y:S01]  /*6ca0*/  LDCU.64 UR4, c[0x4][0x8] ;  /* 0x01000100ff0477ac */ /* 0x000ea20008000a00 */
[----:B-1----:R-:W-:Y:S01]  /*6cb0*/  MOV R5, UR9 ;  /* 0x0000000900057c02 */ /* 0x002fe20008000f00 */
[----:B------:R-:W-:Y:S01]  /*6cc0*/  IMAD.U32 R4, RZ, RZ, UR8 ;  /* 0x00000008ff047e24 */ /* 0x000fe2000f8e00ff */
[----:B----4-:R-:W-:Y:S01]  /*6cd0*/  MOV R7, UR7 ;  /* 0x0000000700077c02 */ /* 0x010fe20008000f00 */
[----:B------:R-:W-:Y:S01]  /*6ce0*/  IMAD.U32 R6, RZ, RZ, UR6 ;  /* 0x00000006ff067e24 */ /* 0x000fe2000f8e00ff */
[----:B--2---:R-:W-:Y:S01]  /*6cf0*/  MOV R11, UR5 ;  /* 0x00000005000b7c02 */ /* 0x004fe20008000f00 */
[----:B------:R-:W-:Y:S02]  /*6d00*/  IMAD.U32 R10, RZ, RZ, UR4 ;  /* 0x00000004ff0a7e24 */ /* 0x000fe4000f8e00ff */
[----:B------:R-:W-:Y:S07]  /*6d10*/  LEPC R20, `(.L_x_111) ;  /* 0x000000001014794e */ /* 0x000fee0000000000 */
[----:B---3-5:R-:W-:Y:S05]  /*6d20*/  CALL.ABS.NOINC R14 ;  /* 0x000000000e007343 */ /* 0x028fea0003c00000 */
.L_x_111:
[----:B------:R-:W1:Y:S01]  /*6d30*/  LDCU.64 UR8, c[0x4][0x80] ;  /* 0x01001000ff0877ac */ /* 0x000e620008000a00 */
[----:B------:R-:W2:Y:S01]  /*6d40*/  LDC.64 R2, c[0x4][R2] ;  /* 0x0100000002027b82 */ /* 0x000ea20000000a00 */
[----:B------:R-:W-:Y:S02]  /*6d50*/  HFMA2 R12, -RZ, RZ, 0, 5.9604644775390625e-08 ;  /* 0x00000001ff0c7431 */ /* 0x000fe400000001ff */
[----:B------:R-:W-:Y:S02]  /*6d60*/  IMAD.MOV.U32 R8, RZ, RZ, 0x70 ;  /* 0x00000070ff087424 */ /* 0x000fe400078e00ff */
[----:B------:R-:W-:Y:S01]  /*6d70*/  IMAD.MOV.U32 R13, RZ, RZ, RZ ;  /* 0x000000ffff0d7224 */ /* 0x000fe200078e00ff */
[----:B------:R-:W3:Y:S01]  /*6d80*/  LDCU.64 UR6, c[0x4][0x88] ;  /* 0x01001100ff0677ac */ /* 0x000ee20008000a00 */
[----:B------:R-:W4:Y:S01]  /*6d90*/  LDCU.64 UR4, c[0x4][0x8] ;  /* 0x01000100ff0477ac */ /* 0x000f220008000a00 */
[----:B-1----:R-:W-:Y:S02]  /*6da0*/  MOV R4, UR8 ;  /* 0x0000000800047c02 */ /* 0x002fe40008000f00 */
[----:B------:R-:W-:Y:S02]  /*6db0*/  MOV R5, UR9 ;  /* 0x0000000900057c02 */ /* 0x000fe40008000f00 */
[----:B---3--:R-:W-:Y:S01]  /*6dc0*/  MOV R7, UR7 ;  /* 0x0000000700077c02 */ /* 0x008fe20008000f00 */
[----:B------:R-:W-:Y:S01]  /*6dd0*/  IMAD.U32 R6, RZ, RZ, UR6 ;  /* 0x00000006ff067e24 */ /* 0x000fe2000f8e00ff */
[----:B----4-:R-:W-:Y:S01]  /*6de0*/  MOV R11, UR5 ;  /* 0x00000005000b7c02 */ /* 0x010fe20008000f00 */
[----:B------:R-:W-:Y:S02]  /*6df0*/  IMAD.U32 R10, RZ, RZ, UR4 ;  /* 0x00000004ff0a7e24 */ /* 0x000fe4000f8e00ff */
[----:B------:R-:W-:Y:S07]  /*6e00*/  LEPC R20, `(.L_x_110) ;  /* 0x000000001014794e */ /* 0x000fee0000000000 */
[----:B--2---:R-:W-:Y:S05]  /*6e10*/  CALL.ABS.NOINC R2 ;  /* 0x0000000002007343 */ /* 0x004fea0003c00000 */
.L_x_110:
[----:B------:R-:W-:Y:S05]  /*6e20*/  BSYNC.RECONVERGENT B6 ;  /* 0x0000000000067941 */ /* 0x000fea0003800200 */
.L_x_109:
[----:B------:R-:W-:Y:S01]  /*6e30*/  ISETP.NE.U32.AND P4, PT, R58, RZ, PT ;  /* 0x000000ff3a00720c */ /* 0x000fe20003f85070 */
[----:B------:R-:W-:Y:S01]  /*6e40*/  UISETP.NE.AND UP2, UPT, UR47, URZ, UPT ;  /* 0x000000ff2f00728c */ /* 0x000fe2000bf45270 */
[----:B------:R-:W-:Y:S01]  /*6e50*/  ISETP.NE.U32.AND P2, PT, RZ, UR48, PT ;  /* 0x00000030ff007c0c */ /* 0x000fe2000bf45070 */
[----:B------:R-:W-:Y:S01]  /*6e60*/  UISETP.NE.U32.AND UP1, UPT, UR50, URZ, UPT ;  /* 0x000000ff3200728c */ /* 0x000fe2000bf25070 */
[----:B------:R-:W-:Y:S01]  /*6e70*/  ISETP.NE.AND.EX P4, PT, R59, RZ, PT, P4 ;  /* 0x000000ff3b00720c */ /* 0x000fe20003f85340 */
[----:B------:R-:W-:Y:S01]  /*6e80*/  UPLOP3.LUT UP0, UPT, UPT, UPT, UPT, 0x40, 0x4 ;  /* 0x000000000004789c */ /* 0x000fe20003f0e870 */
[----:B------:R-:W-:Y:S01]  /*6e90*/  ISETP.NE.AND.EX P2, PT, RZ, UR49, PT, P2 ;  /* 0x00000031ff007c0c */ /* 0x000fe2000bf45320 */
[----:B------:R-:W-:Y:S01]  /*6ea0*/  UISETP.NE.AND.EX UP1, UPT, UR51, URZ, UPT, UP1 ;  /* 0x000000ff3300728c */ /* 0x000fe2000bf25310 */
[----:B------:R-:W-:Y:S04]  /*6eb0*/  PLOP3.LUT P1, PT, PT, PT, UP2, 0x80, 0x8 ;  /* 0x000000000008781c */ /* 0x000fe80003f2f028 */
[----:B------:R-:W-:Y:S06]  /*6ec0*/  @UP2 UPLOP3.LUT UP0, UPT, UPT, UPT, UP1, 0x80, 0x8 ;  /* 0x000000000008289c */ /* 0x000fec0003f0f010 */
[----:B------:R-:W-:Y:S01]  /*6ed0*/  PLOP3.LUT P0, PT, PT, PT, UP0, 0x80, 0x8 ;  /* 0x000000000008781c */ /* 0x000fe20003f0f008 */
[----:B------:R-:W-:Y:S01]  /*6ee0*/  @!UPT UIADD3 URZ, UPT, UPT, URZ, URZ, URZ ;  /* 0x000000fffffff290 */ /* 0x000fe2000fffe0ff */
[----:B------:R-:W-:Y:S11]  /*6ef0*/  BRA.U !UP1, `(.L_x_112) ;  /* 0x0000000109387547 */ /* 0x000ff6000b800000 */
[----:B------:R-:W-:Y:S01]  /*6f00*/  UISETP.NE.U32.AND UP0, UPT, UR48, URZ, UPT ;  /* 0x000000ff3000728c */ /* 0x000fe2000bf05070 */
[----:B------:R-:W-:Y:S02]  /*6f10*/  HFMA2 R0, -RZ, RZ, 0, 5.9604644775390625e-08 ;  /* 0x00000001ff007431 */ /* 0x000fe400000001ff */
[----:B------:R-:W-:Y:S01]  /*6f20*/  IMAD.MOV.U32 R64, RZ, RZ, 0x1 ;  /* 0x00000001ff407424 */ /* 0x000fe200078e00ff */
[----:B------:R-:W-:Y:S06]  /*6f30*/  UISETP.NE.AND.EX UP0, UPT, UR49, URZ, UPT, UP0 ;  /* 0x000000ff3100728c */ /* 0x000fec000bf05300 */
[----:B------:R-:W-:Y:S05]  /*6f40*/  PLOP3.LUT P3, PT, PT, PT, UP0, 0x80, 0x8 ;  /* 0x000000000008781c */ /* 0x000fea0003f6f008 */
[----:B------:R-:W1:Y:S01]  /*6f50*/  @UP0 LDCU.64 UR4, c[0x0][0x888] ;  /* 0x00011100ff0407ac */ /* 0x000e620008000a00 */
[----:B------:R-:W-:Y:S07]  /*6f60*/  @UP0 UIMAD UR6, UR60, UR50, URZ ;  /* 0x000000323c0602a4 */ /* 0x000fee000f8e02ff */
[----:B------:R-:W-:Y:S01]  /*6f70*/  @!P3 PRMT R64, R0, 0x7610, R64 ;  /* 0x000076100040b816 */ /* 0x000fe20000000040 */
[----:B-1----:R-:W-:Y:S06]  /*6f80*/  @UP0 UIMAD.WIDE UR4, UR6, 0x4, UR4 ;  /* 0x00000004060408a5 */ /* 0x002fec000f8e0204 */
[----:B------:R-:W-:Y:S01]  /*6f90*/  IMAD.U32 R2, RZ, RZ, UR4 ;  /* 0x00000004ff027e24 */ /* 0x000fe2000f8e00ff */
[----:B------:R-:W-:Y:S04]  /*6fa0*/  MOV R3, UR5 ;  /* 0x0000000500037c02 */ /* 0x000fe80008000f00 */
[----:B------:R-:W1:Y:S01]  /*6fb0*/  @!UP0 LDCU UR4, c[0x0][0x880] ;  /* 0x00011000ff0487ac */ /* 0x000e620008000800 */
[----:B-----5:R2:W5:Y:S02]  /*6fc0*/  @P3 LDG.E R35, desc[UR54][R2.64] ;  /* 0x0000003602233981 */ /* 0x020564000c1e1900 */
[----:B-12---:R-:W-:Y:S02]  /*6fd0*/  @!P3 IMAD.U32 R35, RZ, RZ, UR4 ;  /* 0x00000004ff23be24 */ /* 0x006fe4000f8e00ff */
.L_x_112:
[----:B------:R-:W-:Y:S05]  /*6fe0*/  @!P4 BRA `(.L_x_113) ;  /* 0x000000000020c947 */ /* 0x000fea0003800000 */
[----:B------:R-:W-:Y:S04]  /*6ff0*/  ISETP.NE.U32.AND P3, PT, R56, RZ, PT ;  /* 0x000000ff3800720c */ /* 0x000fe80003f65070 */
[----:B------:R-:W-:Y:S11]  /*7000*/  ISETP.NE.AND.EX P3, PT, R57, RZ, PT, P3 ;  /* 0x000000ff3900720c */ /* 0x000ff60003f65330 */
[----:B------:R-:W-:Y:S02]  /*7010*/  @!UPT UIADD3 URZ, UPT, UPT, URZ, URZ, URZ ;  /* 0x000000fffffff290 */ /* 0x000fe4000fffe0ff */
[----:B------:R-:W1:Y:S01]  /*7020*/  @P3 LDC.64 R2, c[0x0][0x8a8] ;  /* 0x00022a00ff023b82 */ /* 0x000e620000000a00 */
[----:B------:R-:W-:Y:S04]  /*7030*/  @P3 IMAD R0, R58, UR60, RZ ;  /* 0x0000003c3a003c24 */ /* 0x000fe8000f8e02ff */
[----:B-1----:R-:W-:Y:S05]  /*7040*/  @P3 IMAD.WIDE R2, R0, 0x4, R2 ;  /* 0x0000000400023825 */ /* 0x002fea00078e0202 */
[----:B-----5:R1:W5:Y:S02]  /*7050*/  @P3 LDG.E R33, desc[UR54][R2.64] ;  /* 0x0000003602213981 */ /* 0x020364000c1e1900 */
[----:B-1----:R-:W2:Y:S02]  /*7060*/  @!P3 LDC R33, c[0x0][0x8a0] ;  /* 0x00022800ff21bb82 */ /* 0x002ea40000000800 */
.L_x_113:
[----:B-----5:R-:W-:Y:S01]  /*7070*/  FSETP.NEU.AND P3, PT, R35, RZ, PT ;  /* 0x000000ff2300720b */ /* 0x020fe20003f6d000 */
[----:B------:R-:W-:Y:S01]  /*7080*/  BSSY B1, `(.L_x_114) ;  /* 0x0000038000017945 */ /* 0x000fe20003800000 */
[----:B------:R-:W-:Y:S01]  /*7090*/  SEL R3, RZ, 0xffffffff, P2 ;  /* 0xffffffffff037807 */ /* 0x000fe20001000000 */
[----:B------:R-:W-:Y:S01]  /*70a0*/  IMAD.MOV.U32 R85, RZ, RZ, 0x1 ;  /* 0x00000001ff557424 */ /* 0x000fe200078e00ff */
[----:B------:R-:W-:Y:S01]  /*70b0*/  @P1 LOP3.LUT P2, RZ, R64, 0xff, RZ, 0xc0, !PT ;  /* 0x000000ff40ff1812 */ /* 0x000fe2000784c0ff */
[C---:B------:R-:W-:Y:S01]  /*70c0*/  IMAD R34, R31.reuse, 0x80, R32 ;  /* 0x000000801f227824 */ /* 0x040fe200078e0220 */
[----:B------:R-:W-:Y:S01]  /*70d0*/  @P1 SEL R0, RZ, 0xffffffff, P3 ;  /* 0xffffffffff001807 */ /* 0x000fe20001800000 */
[----:B------:R-:W-:Y:S01]  /*70e0*/  IMAD R81, R76, -0x10, R74 ;  /* 0xfffffff04c517824 */ /* 0x000fe200078e024a */
[----:B------:R-:W-:Y:S01]  /*70f0*/  LEA R83, R31, UR36, 0x3 ;  /* 0x000000241f537c11 */ /* 0x000fe2000f8e18ff */
[----:B------:R-:W-:Y:S01]  /*7100*/  IMAD.MOV.U32 R84, RZ, RZ, RZ ;  /* 0x000000ffff547224 */ /* 0x000fe200078e00ff */
[C---:B------:R-:W-:Y:S02]  /*7110*/  @P0 SEL R0, R3.reuse, R0, !P2 ;  /* 0x0000000003000207 */ /* 0x040fe40005000000 */
[----:B------:R-:W-:Y:S02]  /*7120*/  CS2R R54, SRZ ;  /* 0x0000000000367805 */ /* 0x000fe4000001ff00 */
[----:B------:R-:W-:Y:S02]  /*7130*/  PLOP3.LUT P2, PT, PT, PT, UP1, 0x80, 0x8 ;  /* 0x000000000008781c */ /* 0x000fe40003f4f018 */
[----:B------:R-:W-:Y:S02]  /*7140*/  CS2R R52, SRZ ;  /* 0x0000000000347805 */ /* 0x000fe4000001ff00 */
[----:B------:R-:W-:Y:S02]  /*7150*/  @P1 LOP3.LUT R0, R0, 0x1, RZ, 0xc0, !PT ;  /* 0x0000000100001812 */ /* 0x000fe400078ec0ff */
[----:B------:R-:W-:Y:S02]  /*7160*/  CS2R R50, SRZ ;  /* 0x0000000000327805 */ /* 0x000fe4000001ff00 */
[----:B------:R-:W-:Y:S02]  /*7170*/  LOP3.LUT P4, R79, R64, 0xff, RZ, 0xc0, !PT ;  /* 0x000000ff404f7812 */ /* 0x000fe4000788c0ff */
[----:B------:R-:W-:Y:S02]  /*7180*/  CS2R R48, SRZ ;  /* 0x0000000000307805 */ /* 0x000fe4000001ff00 */
[----:B------:R-:W-:Y:S02]  /*7190*/  ISETP.NE.U32.OR P5, PT, R0, 0x1, !P1 ;  /* 0x000000010000780c */ /* 0x000fe40004fa5470 */
[----:B------:R-:W-:Y:S02]  /*71a0*/  CS2R R46, SRZ ;  /* 0x00000000002e7805 */ /* 0x000fe4000001ff00 */
[----:B------:R-:W-:Y:S02]  /*71b0*/  SEL R2, RZ, 0xffffffff, P3 ;  /* 0xffffffffff027807 */ /* 0x000fe40001800000 */
[----:B------:R-:W-:Y:S02]  /*71c0*/  CS2R R44, SRZ ;  /* 0x00000000002c7805 */ /* 0x000fe4000001ff00 */
[----:B------:R-:W-:Y:S02]  /*71d0*/  P2R R82, PR, RZ, 0x20 ;  /* 0x00000020ff527803 */ /* 0x000fe40000000000 */
[----:B------:R-:W-:Y:S02]  /*71e0*/  CS2R R42, SRZ ;  /* 0x00000000002a7805 */ /* 0x000fe4000001ff00 */
[----:B------:R-:W-:Y:S02]  /*71f0*/  CS2R R40, SRZ ;  /* 0x0000000000287805 */ /* 0x000fe4000001ff00 */
[----:B------:R-:W-:Y:S04]  /*7200*/  @P2 SEL R2, R3, R2, !P4 ;  /* 0x0000000203022207 */ /* 0x000fe80006000000 */
[----:B------:R-:W-:Y:S02]  /*7210*/  LOP3.LUT R2, R2, 0x1, RZ, 0xc0, !PT ;  /* 0x0000000102027812 */ /* 0x000fe400078ec0ff */
[----:B------:R-:W-:Y:S02]  /*7220*/  @P5 SHF.L.U32 R0, RZ, 0x1f, RZ ;  /* 0x0000001fff005819 */ /* 0x000fe400000006ff */
[----:B------:R-:W-:Y:S02]  /*7230*/  ISETP.NE.U32.AND P2, PT, R2, 0x1, PT ;  /* 0x000000010200780c */ /* 0x000fe40003f45070 */
[----:B------:R1:W3:Y:S02]  /*7240*/  @P5 SYNCS.PHASECHK.TRANS64.TRYWAIT P1, [UR36+0x20], R0 ;  /* 0x00002000ff0055a7 */ /* 0x0002e40008021124 */
[----:B------:R-:W-:Y:S02]  /*7250*/  P2R R86, PR, RZ, 0x4 ;  /* 0x00000004ff567803 */ /* 0x000fe40000000000 */
[----:B-1----:R-:W-:Y:S04]  /*7260*/  SHF.L.U32 R0, R72, 0x1f, RZ ;  /* 0x0000001f48007819 */ /* 0x002fe800000006ff */
[----:B------:R1:W4:Y:S01]  /*7270*/  SYNCS.PHASECHK.TRANS64.TRYWAIT P0, [R83+URZ+0x90], R0 ;  /* 0x00009000530075a7 */ /* 0x00032200080011ff */
[----:B---3--:R-:W-:Y:S01]  /*7280*/  @P5 SEL R85, RZ, 0x1, !P1 ;  /* 0x00000001ff555807 */ /* 0x008fe20004800000 */
[----:B-1----:R-:W-:Y:S06]  /*7290*/  @!P5 BRA `(.L_x_115) ;  /* 0x000000000058d947 */ /* 0x002fec0003800000 */
[----:B------:R-:W-:Y:S01]  /*72a0*/  IMAD.MOV.U32 R54, RZ, RZ, RZ ;  /* 0x000000ffff367224 */ /* 0x000fe200078e00ff */
[----:B------:R-:W-:Y:S01]  /*72b0*/  ISETP.NE.AND P1, PT, R85, RZ, PT ;  /* 0x000000ff5500720c */ /* 0x000fe20003f25270 */
[----:B------:R-:W-:Y:S01]  /*72c0*/  BSSY B0, `(.L_x_116) ;  /* 0x000000c000007945 */ /* 0x000fe20003800000 */
[----:B------:R-:W-:Y:S02]  /*72d0*/  CS2R R42, SRZ ;  /* 0x00000000002a7805 */ /* 0x000fe4000001ff00 */
[----:B------:R-:W-:Y:S02]  /*72e0*/  CS2R R40, SRZ ;  /* 0x0000000000287805 */ /* 0x000fe4000001ff00 */
[----:B------:R-:W-:Y:S02]  /*72f0*/  CS2R R46, SRZ ;  /* 0x00000000002e7805 */ /* 0x000fe4000001ff00 */
[----:B------:R-:W-:Y:S02]  /*7300*/  CS2R R44, SRZ ;  /* 0x00000000002c7805 */ /* 0x000fe4000001ff00 */
[----:B------:R-:W-:Y:S02]  /*7310*/  CS2R R50, SRZ ;  /* 0x0000000000327805 */ /* 0x000fe4000001ff00 */
[----:B------:R-:W-:Y:S02]  /*7320*/  CS2R R48, SRZ ;  /* 0x0000000000307805 */ /* 0x000fe4000001ff00 */
[----:B------:R-:W-:Y:S01]  /*7330*/  CS2R R52, SRZ ;  /* 0x0000000000347805 */ /* 0x000fe2000001ff00 */
[----:B------:R-:W-:Y:S06]  /*7340*/  @P1 BRA `(.L_x_117) ;  /* 0x00000000000c1947 */ /* 0x000fec0003800000 */
[----:B------:R-:W-:Y:S04]  /*7350*/  SHF.L.U32 R3, RZ, 0x1f, RZ ;  /* 0x0000001fff037819 */ /* 0x000fe800000006ff */
[----:B------:R-:W1:Y:S02]  /*7360*/  SYNCS.PHASECHK.TRANS64.TRYWAIT P1, [UR36+0x20], R3 ;  /* 0x00002003ff0075a7 */ /* 0x000e640008021124 */
[----:B-1----:R-:W-:Y:S05]  /*7370*/  @!P1 BRA `(.L_x_118) ;  /* 0x0000004c00289947 */ /* 0x002fea0003800000 */
.L_x_117:
[----:B------:R-:W-:Y:S05]  /*7380*/  BSYNC B0 ;  /* 0x0000000000007941 */ /* 0x000fea0003800000 */
.L_x_116:
[----:B------:R-:W-:Y:S01]  /*7390*/  ISETP.NE.AND P1, PT, R86, RZ, PT ;  /* 0x000000ff5600720c */ /* 0x000fe20003f25270 */
[----:B------:R-:W-:Y:S11]  /*73a0*/  HFMA2 R84, -RZ, RZ, 0, 5.9604644775390625e-08 ;  /* 0x00000001ff547431 */ /* 0x000ff600000001ff */
[----:B------:R-:W-:Y:S01]  /*73b0*/  @!UPT UIADD3 URZ, UPT, UPT, URZ, URZ, URZ ;  /* 0x000000fffffff290 */ /* 0x000fe2000fffe0ff */
[----:B------:R3:W1:Y:S04]  /*73c0*/  @P1 LDS.128 R40, [R75] ;  /* 0x000000004b281984 */ /* 0x0006680000000c00 */
[----:B------:R3:W1:Y:S04]  /*73d0*/  @P1 LDS.128 R44, [R74+0x10] ;  /* 0x000010004a2c1984 */ /* 0x0006680000000c00 */
[----:B------:R3:W1:Y:S04]  /*73e0*/  @P1 LDS.128 R48, [R73+0x20] ;  /* 0x0000200049301984 */ /* 0x0006680000000c00 */
[----:B------:R3:W1:Y:S02]  /*73f0*/  @P1 LDS.128 R52, [R81+0x30] ;  /* 0x0000300051341984 */ /* 0x0006640000000c00 */
.L_x_115:
[----:B------:R-:W-:Y:S05]  /*7400*/  BSYNC B1 ;  /* 0x0000000000017941 */ /* 0x000fea0003800000 */
.L_x_114:
[----:B-1----:R-:W-:Y:S04]  /*7410*/  SHF.R.U32.HI R2, RZ, 0x15, R34 ;  /* 0x00000015ff027819 */ /* 0x002fe80000011622 */
[----:B------:R-:W-:Y:S01]  /*7420*/  LOP3.LUT P1, RZ, R2, 0x3, R68, 0x48, !PT ;  /* 0x0000000302ff7812 */ /* 0x000fe20007824844 */
[----:B------:R-:W-:Y:S01]  /*7430*/  @!UPT UIADD3 URZ, UPT, UPT, URZ, URZ, URZ ;  /* 0x000000fffffff290 */ /* 0x000fe2000fffe0ff */
[----:B----4-:R-:W-:Y:S11]  /*7440*/  @P0 BRA `(.L_x_119) ;  /* 0x0000000000080947 */ /* 0x010ff60003800000 */
[----:B------:R-:W1:Y:S02]  /*7450*/  SYNCS.PHASECHK.TRANS64.TRYWAIT P0, [R83+URZ+0x90], R0 ;  /* 0x00009000530075a7 */ /* 0x000e6400080011ff */
[----:B-1----:R-:W-:Y:S05]  /*7460*/  @!P0 BRA `(.L_x_120) ;  /* 0x0000004c00048947 */ /* 0x002fea0003800000 */
.L_x_119:
[----:B------:R-:W-:Y:S05]  /*7470*/  @!P1 BRA `(.L_x_121) ;  /* 0x0000000000409947 */ /* 0x000fea0003800000 */
[----:B------:R-:W4:Y:S01]  /*7480*/  LDCU.64 UR8, c[0x4][0x70] ;  /* 0x01000e00ff0877ac */ /* 0x000f220008000a00 */
[----:B------:R-:W-:Y:S01]  /*7490*/  MOV R3, 0x0 ;  /* 0x0000000000037802 */ /* 0x000fe20000000f00 */
[----:B------:R-:W-:Y:S02]  /*74a0*/  HFMA2 R12, -RZ, RZ, 0, 5.9604644775390625e-08 ;  /* 0x00000001ff0c7431 */ /* 0x000fe400000001ff */
[----:B------:R-:W-:Y:S02]  /*74b0*/  IMAD.MOV.U32 R8, RZ, RZ, 0x192 ;  /* 0x00000192ff087424 */ /* 0x000fe400078e00ff */
[----:B------:R-:W-:Y:S01]  /*74c0*/  IMAD.MOV.U32 R13, RZ, RZ, RZ ;  /* 0x000000ffff0d7224 */ /* 0x000fe200078e00ff */
[----:B------:R-:W5:Y:S01]  /*74d0*/  LDCU.64 UR6, c[0x4][0x78] ;  /* 0x01000f00ff0677ac */ /* 0x000f620008000a00 */
[----:B------:R-:W1:Y:S01]  /*74e0*/  LDC.64 R2, c[0x4][R3] ;  /* 0x0100000003027b82 */ /* 0x000e620000000a00 */
[----:B------:R-:W2:Y:S01]  /*74f0*/  LDCU.64 UR4, c[0x4][0x10] ;  /* 0x01000200ff0477ac */ /* 0x000ea20008000a00 */
[----:B----4-:R-:W-:Y:S01]  /*7500*/  MOV R5, UR9 ;  /* 0x0000000900057c02 */ /* 0x010fe20008000f00 */
[----:B------:R-:W-:Y:S01]  /*7510*/  IMAD.U32 R4, RZ, RZ, UR8 ;  /* 0x00000008ff047e24 */ /* 0x000fe2000f8e00ff */
[----:B-----5:R-:W-:Y:S01]  /*7520*/  MOV R7, UR7 ;  /* 0x0000000700077c02 */ /* 0x020fe20008000f00 */
[----:B------:R-:W-:Y:S01]  /*7530*/  IMAD.U32 R6, RZ, RZ, UR6 ;  /* 0x00000006ff067e24 */ /* 0x000fe2000f8e00ff */
[----:B--2---:R-:W-:Y:S01]  /*7540*/  MOV R11, UR5 ;  /* 0x00000005000b7c02 */ /* 0x004fe20008000f00 */
[----:B------:R-:W-:Y:S02]  /*7550*/  IMAD.U32 R10, RZ, RZ, UR4 ;  /* 0x00000004ff0a7e24 */ /* 0x000fe4000f8e00ff */
[----:B------:R-:W-:Y:S07]  /*7560*/  LEPC R20, `(.L_x_121) ;  /* 0x000000001014794e */ /* 0x000fee0000000000 */
[----:B-1-3--:R-:W-:Y:S05]  /*7570*/  CALL.ABS.NOINC R2 ;  /* 0x0000000002007343 */ /* 0x00afea0003c00000 */
.L_x_121:
[----:B------:R-:W-:Y:S05]  /*7580*/  WARPSYNC.ALL ;  /* 0x0000000000007948 */ /* 0x000fea0003800000 */
[----:B------:R-:W-:Y:S01]  /*7590*/  R2UR UR4, R34 ;  /* 0x00000000220472ca */ /* 0x000fe200000e0000 */
[----:B------:R-:W-:Y:S01]  /*75a0*/  BSSY.RECONVERGENT B0, `(.L_x_122) ;  /* 0x000003d000007945 */ /* 0x000fe20003800200 */
[----:B------:R-:W-:Y:S11]  /*75b0*/  ISETP.NE.AND P0, PT, R77, RZ, PT ;  /* 0x000000ff4d00720c */ /* 0x000ff60003f05270 */
[----:B------:R-:W1:Y:S02]  /*75c0*/  LDTM.x16 R4, tmem[UR4] ;  /* 0x00000004000479ee */ /* 0x000e640008240000 */
[C---:B-12---:R-:W-:Y:S01]  /*75d0*/  FMUL R0, R33.reuse, R4 ;  /* 0x0000000421007220 */ /* 0x046fe20000400000 */
[C---:B------:R-:W-:Y:S01]  /*75e0*/  FMUL R2, R33.reuse, R5 ;  /* 0x0000000521027220 */ /* 0x040fe20000400000 */
[C---:B------:R-:W-:Y:S01]  /*75f0*/  FMUL R3, R33.reuse, R6 ;  /* 0x0000000621037220 */ /* 0x040fe20000400000 */
[----:B------:R-:W-:Y:S01]  /*7600*/  FMUL R7, R33, R7 ;  /* 0x0000000721077220 */ /* 0x000fe20000400000 */
[----:B------:R-:W-:Y:S01]  /*7610*/  FFMA R36, R35, R40, R0 ;  /* 0x0000002823247223 */ /* 0x000fe20000000000 */
        /* <DEDUP_REMOVED lines=10> */
[----:B------:R1:W-:Y:S01]  /*76c0*/  STS.128 [R75], R36 ;  /* 0x000000244b007388 */ /* 0x0003e20000000c00 */
        /* <DEDUP_REMOVED lines=8> */
[----:B------:R1:W-:Y:S01]  /*7750*/  STS.128 [R74+0x10], R4 ;  /* 0x000010044a007388 */ /* 0x0003e20000000c00 */
[----:B------:R-:W-:Y:S01]  /*7760*/  FMUL R13, R33, R17 ;  /* 0x00000011210d7220 */ /* 0x000fe20000400000 */
[----:B------:R-:W-:Y:S01]  /*7770*/  FFMA R10, R35, R50, R10 ;  /* 0x00000032230a7223 */ /* 0x000fe2000000000a */
[----:B------:R-:W-:Y:S01]  /*7780*/  FMUL R14, R33, R18 ;  /* 0x00000012210e7220 */ /* 0x000fe20000400000 */
[----:B------:R-:W-:Y:S01]  /*7790*/  FFMA R11, R35, R51, R15 ;  /* 0x00000033230b7223 */ /* 0x000fe2000000000f */
[----:B------:R-:W-:Y:S01]  /*77a0*/  FMUL R19, R33, R19 ;  /* 0x0000001321137220 */ /* 0x000fe20000400000 */
[C---:B------:R-:W-:Y:S01]  /*77b0*/  FFMA R12, R35.reuse, R52, R12 ;  /* 0x00000034230c7223 */ /* 0x040fe2000000000c */
[C---:B------:R-:W-:Y:S01]  /*77c0*/  FFMA R13, R35.reuse, R53, R13 ;  /* 0x00000035230d7223 */ /* 0x040fe2000000000d */
[C---:B------:R-:W-:Y:S01]  /*77d0*/  FFMA R14, R35.reuse, R54, R14 ;  /* 0x00000036230e7223 */ /* 0x040fe2000000000e */
[----:B------:R1:W-:Y:S01]  /*77e0*/  STS.128 [R73+0x20], R8 ;  /* 0x0000200849007388 */ /* 0x0003e20000000c00 */
[----:B------:R-:W-:Y:S05]  /*77f0*/  FFMA R15, R35, R55, R19 ;  /* 0x00000037230f7223 */ /* 0x000fea0000000013 */
[----:B------:R1:W-:Y:S01]  /*7800*/  STS.128 [R81+0x30], R12 ;  /* 0x0000300c51007388 */ /* 0x0003e20000000c00 */
[----:B------:R-:W-:Y:S01]  /*7810*/  @!PT LDS RZ, [RZ] ;  /* 0x00000000fffff984 */ /* 0x000fe20000000800 */
[----:B------:R-:W-:Y:S01]  /*7820*/  @!PT LDS RZ, [RZ] ;  /* 0x00000000fffff984 */ /* 0x000fe20000000800 */
[----:B------:R-:W-:Y:S01]  /*7830*/  @!PT LDS RZ, [RZ] ;  /* 0x00000000fffff984 */ /* 0x000fe20000000800 */
[----:B------:R-:W-:Y:S01]  /*7840*/  @!PT LDS RZ, [RZ] ;  /* 0x00000000fffff984 */ /* 0x000fe20000000800 */
[----:B------:R2:W-:Y:S06]  /*7850*/  MEMBAR.ALL.CTA ;  /* 0x0000000000007992 */ /* 0x0005ec0000008000 */
[----:B--2---:R-:W2:Y:S02]  /*7860*/  FENCE.VIEW.ASYNC.S ;  /* 0x00000000000073c6 */ /* 0x004ea40000000000 */
[----:B--2---:R-:W-:Y:S06]  /*7870*/  BAR.SYNC.DEFER_BLOCKING 0x1, 0x80 ;  /* 0x0042000000007b1d */ /* 0x004fec0000010000 */
[----:B------:R-:W-:Y:S05]  /*7880*/  @P0 BRA `(.L_x_123) ;  /* 0x0000000000380947 */ /* 0x000fea0003800000 */
[----:B------:R-:W-:Y:S01]  /*7890*/  UIADD3 UR4, UPT, UPT, UR36, 0x200, URZ ;  /* 0x0000020024047890 */ /* 0x000fe2000fffe0ff */
[----:B------:R-:W-:Y:S01]  /*78a0*/  UMOV UR43, UR60 ;  /* 0x0000003c002b7c82 */ /* 0x000fe20008000000 */
[----:B------:R-:W-:Y:S02]  /*78b0*/  UIADD3 UR9, UPT, UPT, UR41, 0x80, URZ ;  /* 0x0000008029097890 */ /* 0x000fe4000fffe0ff */
[----:B------:R-:W-:Y:S02]  /*78c0*/  UIADD3 UR8, UPT, UPT, UR36, 0x1200, URZ ;  /* 0x0000120024087890 */ /* 0x000fe4000fffe0ff */
[----:B------:R-:W-:Y:S01]  /*78d0*/  MOV R69, UR4 ;  /* 0x0000000400457c02 */ /* 0x000fe20008000f00 */
[----:B------:R-:W-:Y:S01]  /*78e0*/  UIADD3 UR4, UP0, UPT, UR44, 0x680, URZ ;  /* 0x000006802c047890 */ /* 0x000fe2000ff1e0ff */
[----:B------:R-:W-:Y:S02]  /*78f0*/  UMOV UR10, UR42 ;  /* 0x0000002a000a7c82 */ /* 0x000fe40008000000 */
[----:B------:R-:W-:Y:S01]  /*7900*/  R2UR UR40, R69 ;  /* 0x00000000452872ca */ /* 0x000fe200000e0000 */
[----:B------:R-:W-:Y:S01]  /*7910*/  UIADD3.X UR5, UPT, UPT, URZ, UR45, URZ, UP0, !UPT ;  /* 0x0000002dff057290 */ /* 0x000fe200087fe4ff */
[----:B------:R-:W-:Y:S11]  /*7920*/  UMOV UR11, UR60 ;  /* 0x0000003c000b7c82 */ /* 0x000ff60008000000 */
[----:B------:R2:W-:Y:S01]  /*7930*/  UTMASTG.3D [UR40], [UR4] ;  /* 0x00000028040073b5 */ /* 0x0005e20008010000 */
[----:B------:R2:W-:Y:S01]  /*7940*/  UTMASTG.3D [UR8], [UR4] ;  /* 0x00000008040073b5 */ /* 0x0005e20008010000 */
[----:B------:R0:W-:Y:S01]  /*7950*/  UTMACMDFLUSH ;  /* 0x00000000000079b7 */ /* 0x0001e20000000000 */
[----:B--2---:R-:W-:Y:S04]  /*7960*/  DEPBAR.LE SB0, 0x1 ;  /* 0x000080400000791a */ /* 0x004fe80000000000 */
.L_x_123:
[----:B------:R-:W-:Y:S05]  /*7970*/  BSYNC.RECONVERGENT B0 ;  /* 0x0000000000007941 */ /* 0x000fea0003800200 */
.L_x_122:
[----:B------:R-:W-:Y:S01]  /*7980*/  BAR.SYNC.DEFER_BLOCKING 0x1, 0x80 ;  /* 0x0042000000007b1d */ /* 0x000fe20000010000 */
[----:B------:R-:W-:Y:S01]  /*7990*/  ISETP.NE.AND P1, PT, R82, RZ, PT ;  /* 0x000000ff5200720c */ /* 0x000fe20003f25270 */
[----:B------:R-:W-:Y:S01]  /*79a0*/  UISETP.NE.AND UP0, UPT, UR39, URZ, UPT ;  /* 0x000000ff2700728c */ /* 0x000fe2000bf05270 */
[----:B------:R-:W-:Y:S11]  /*79b0*/  LEA R2, R84, UR36, 0x3 ;  /* 0x0000002454027c11 */ /* 0x000ff6000f8e18ff */
[----:B------:R-:W-:Y:S01]  /*79c0*/  @P1 SHF.L.U32 R3, RZ, 0x1f, RZ ;  /* 0x0000001fff031819 */ /* 0x000fe200000006ff */
[----:B------:R-:W-:Y:S06]  /*79d0*/  BRA.U !UP0, `(.L_x_124) ;  /* 0x0000000108247547 */ /* 0x000fec000b800000 */
[----:B-1----:R-:W-:Y:S01]  /*79e0*/  IMAD.U32 R4, RZ, RZ, UR37 ;  /* 0x00000025ff047e24 */ /* 0x002fe2000f8e00ff */
[----:B------:R-:W-:Y:S01]  /*79f0*/  MOV R0, UR46 ;  /* 0x0000002e00007c02 */ /* 0x000fe20008000f00 */
[----:B------:R-:W-:Y:S03]  /*7a00*/  UIADD3 UR4, UPT, UPT, UR37, 0x1, URZ ;  /* 0x0000000125047890 */ /* 0x000fe6000fffe0ff */
[----:B------:R-:W-:Y:S01]  /*7a10*/  @P1 LEA R4, R4, UR36, 0x3 ;  /* 0x0000002404041c11 */ /* 0x000fe2000f8e18ff */
[----:B------:R-:W-:Y:S04]  /*7a20*/  UISETP.NE.AND UP0, UPT, UR4, 0x4, UPT ;  /* 0x000000040400788c */ /* 0x000fe8000bf05270 */
[----:B------:R-:W-:Y:S01]  /*7a30*/  @P1 VIADD R4, R4, 0x40 ;  /* 0x0000004004041836 */ /* 0x000fe20000000000 */
[----:B------:R-:W-:Y:S04]  /*7a40*/  USEL UR37, UR4, URZ, UP0 ;  /* 0x000000ff04257287 */ /* 0x000fe80008000000 */
[----:B------:R-:W-:Y:S04]  /*7a50*/  @P1 PRMT R0, R0, 0x654, R4 ;  /* 0x0000065400001816 */ /* 0x000fe80000000004 */
[----:B------:R2:W-:Y:S04]  /*7a60*/  @P1 SYNCS.ARRIVE.TRANS64.RED.A1T0 RZ, [R0+URZ], RZ ;  /* 0x000000ff00ff19a7 */ /* 0x0005e800081004ff */
.L_x_124:
[----:B------:R-:W4:Y:S01]  /*7a70*/  @P1 SYNCS.PHASECHK.TRANS64.TRYWAIT P0, [R2+URZ+0x20], R3 ;  /* 0x00002003020015a7 */ /* 0x000f2200080011ff */
[----:B------:R-:W-:Y:S01]  /*7a80*/  BSSY B1, `(.L_x_125) ;  /* 0x0000016000017945 */ /* 0x000fe20003800000 */
[----:B----4-:R-:W-:Y:S03]  /*7a90*/  @P1 SEL R85, RZ, 0x1, !P0 ;  /* 0x00000001ff551807 */ /* 0x010fe60004000000 */
[----:B------:R-:W-:Y:S05]  /*7aa0*/  @!P1 BRA `(.L_x_126) ;  /* 0x00000000004c9947 */ /* 0x000fea0003800000 */
[----:B------:R-:W-:Y:S01]  /*7ab0*/  ISETP.NE.AND P0, PT, R85, RZ, PT ;  /* 0x000000ff5500720c */ /* 0x000fe20003f05270 */
[----:B------:R-:W-:Y:S01]  /*7ac0*/  BSSY B0, `(.L_x_127) ;  /* 0x000000b000007945 */ /* 0x000fe20003800000 */
[----:B------:R-:W-:Y:S11]  /*7ad0*/  ISETP.NE.AND P1, PT, R86, RZ, PT ;  /* 0x000000ff5600720c */ /* 0x000ff60003f25270 */
[----:B------:R-:W-:Y:S02]  /*7ae0*/  @!UPT UIADD3 URZ, UPT, UPT, URZ, URZ, URZ ;  /* 0x000000fffffff290 */ /* 0x000fe4000fffe0ff */
[C---:B-1----:R-:W-:Y:S01]  /*7af0*/  @P1 IMAD R6, R84.reuse, 0x2000, R75 ;  /* 0x0000200054061824 */ /* 0x042fe200078e024b */
[C---:B------:R-:W-:Y:S01]  /*7b00*/  @P1 LEA R4, R84.reuse, R73, 0xd ;  /* 0x0000004954041211 */ /* 0x040fe200078e68ff */
[C---:B------:R-:W-:Y:S02]  /*7b10*/  @P1 IMAD R5, R84.reuse, 0x2000, R74 ;  /* 0x0000200054051824 */ /* 0x040fe400078e024a */
[----:B------:R-:W-:Y:S01]  /*7b20*/  @P1 IMAD R3, R84, 0x2000, R81 ;  /* 0x0000200054031824 */ /* 0x000fe200078e0251 */
[----:B------:R-:W-:Y:S06]  /*7b30*/  @P0 BRA `(.L_x_128) ;  /* 0x00000000000c0947 */ /* 0x000fec0003800000 */
[----:B--2---:R-:W-:Y:S04]  /*7b40*/  SHF.L.U32 R0, RZ, 0x1f, RZ ;  /* 0x0000001fff007819 */ /* 0x004fe800000006ff */
[----:B------:R-:W1:Y:S02]  /*7b50*/  SYNCS.PHASECHK.TRANS64.TRYWAIT P0, [R2+URZ+0x20], R0 ;  /* 0x00002000020075a7 */ /* 0x000e6400080011ff */
[----:B-1----:R-:W-:Y:S05]  /*7b60*/  @!P0 BRA `(.L_x_129) ;  /* 0x0000004400588947 */ /* 0x002fea0003800000 */
.L_x_128:
[----:B------:R-:W-:Y:S05]  /*7b70*/  BSYNC B0 ;  /* 0x0000000000007941 */ /* 0x000fea0003800000 */
.L_x_127:
[----:B------:R-:W-:Y:S02]  /*7b80*/  ISETP.NE.AND P0, PT, R86, RZ, PT ;  /* 0x000000ff5600720c */ /* 0x000fe40003f05270 */
[----:B------:R-:W-:Y:S11]  /*7b90*/  IADD3 R84, PT, PT, R84, 0x1, RZ ;  /* 0x0000000154547810 */ /* 0x000ff60007ffe0ff */
[----:B------:R4:W1:Y:S04]  /*7ba0*/  @P0 LDS.128 R40, [R6] ;  /* 0x0000000006280984 */ /* 0x0008680000000c00 */
[----:B------:R4:W1:Y:S04]  /*7bb0*/  @P0 LDS.128 R44, [R5+0x10] ;  /* 0x00001000052c0984 */ /* 0x0008680000000c00 */
[----:B------:R4:W1:Y:S04]  /*7bc0*/  @P0 LDS.128 R48, [R4+0x20] ;  /* 0x0000200004300984 */ /* 0x0008680000000c00 */
[----:B------:R4:W1:Y:S02]  /*7bd0*/  @P0 LDS.128 R52, [R3+0x30] ;  /* 0x0000300003340984 */ /* 0x0008640000000c00 */
.L_x_126:
[----:B------:R-:W-:Y:S05]  /*7be0*/  BSYNC B1 ;  /* 0x0000000000017941 */ /* 0x000fea0003800000 */
.L_x_125:
[----:B-12---:R-:W-:Y:S05]  /*7bf0*/  VIADD R0, R34, 0x10 ;  /* 0x0000001022007836 */ /* 0x006fea0000000000 */
[----:B------:R-:W-:Y:S04]  /*7c00*/  SHF.R.U32.HI R0, RZ, 0x15, R0 ;  /* 0x00000015ff007819 */ /* 0x000fe80000011600 */
[----:B------:R-:W-:Y:S11]  /*7c10*/  LOP3.LUT P0, RZ, R0, 0x3, R68, 0x48, !PT ;  /* 0x0000000300ff7812 */ /* 0x000ff60007804844 */
[----:B------:R-:W-:Y:S02]  /*7c20*/  @!UPT UIADD3 URZ, UPT, UPT, URZ, URZ, URZ ;  /* 0x000000fffffff290 */ /* 0x000fe4000fffe0ff */
[----:B------:R-:W-:Y:S05]  /*7c30*/  @!P0 BRA `(.L_x_130) ;  /* 0x0000000000408947 */ /* 0x000fea0003800000 */
[----:B------:R-:W1:Y:S01]  /*7c40*/  LDCU.64 UR8, c[0x4][0x70] ;  /* 0x01000e00ff0877ac */ /* 0x000e620008000a00 */
[----:B----4-:R-:W-:Y:S01]  /*7c50*/  MOV R3, 0x0 ;  /* 0x0000000000037802 */ /* 0x010fe20000000f00 */
[----:B------:R-:W-:Y:S02]  /*7c60*/  HFMA2 R12, -RZ, RZ, 0, 5.9604644775390625e-08 ;  /* 0x00000001ff0c7431 */ /* 0x000fe400000001ff */
[----:B------:R-:W-:Y:S02]  /*7c70*/  IMAD.MOV.U32 R8, RZ, RZ, 0x192 ;  /* 0x00000192ff087424 */ /* 0x000fe400078e00ff */
[----:B------:R-:W-:Y:S01]  /*7c80*/  IMAD.MOV.U32 R13, RZ, RZ, RZ ;  /* 0x000000ffff0d7224 */ /* 0x000fe200078e00ff */
[----:B------:R-:W2:Y:S01]  /*7c90*/  LDCU.64 UR6, c[0x4][0x78] ;  /* 0x01000f00ff0677ac */ /* 0x000ea20008000a00 */
[----:B------:R-:W4:Y:S01]  /*7ca0*/  LDC.64 R2, c[0x4][R3] ;  /* 0x0100000003027b82 */ /* 0x000f220000000a00 */
[----:B------:R-:W5:Y:S01]  /*7cb0*/  LDCU.64 UR4, c[0x4][0x10] ;  /* 0x01000200ff0477ac */ /* 0x000f620008000a00 */
[----:B-1----:R-:W-:Y:S01]  /*7cc0*/  MOV R5, UR9 ;  /* 0x0000000900057c02 */ /* 0x002fe20008000f00 */
[----:B------:R-:W-:Y:S01]  /*7cd0*/  IMAD.U32 R4, RZ, RZ, UR8 ;  /* 0x00000008ff047e24 */ /* 0x000fe2000f8e00ff */
[----:B--2---:R-:W-:Y:S01]  /*7ce0*/  MOV R7, UR7 ;  /* 0x0000000700077c02 */ /* 0x004fe20008000f00 */
[----:B------:R-:W-:Y:S01]  /*7cf0*/  IMAD.U32 R6, RZ, RZ, UR6 ;  /* 0x00000006ff067e24 */ /* 0x000fe2000f8e00ff */
[----:B-----5:R-:W-:Y:S01]  /*7d00*/  MOV R11, UR5 ;  /* 0x00000005000b7c02 */ /* 0x020fe20008000f00 */
[----:B------:R-:W-:Y:S02]  /*7d10*/  IMAD.U32 R10, RZ, RZ, UR4 ;  /* 0x00000004ff0a7e24 */ /* 0x000fe4000f8e00ff */
[----:B------:R-:W-:Y:S07]  /*7d20*/  LEPC R20, `(.L_x_130) ;  /* 0x000000001014794e */ /* 0x000fee0000000000 */
[----:B---34-:R-:W-:Y:S05]  /*7d30*/  CALL.ABS.NOINC R2 ;  /* 0x0000000002007343 */ /* 0x018fea0003c00000 */
.L_x_130:
[----:B------:R-:W-:Y:S05]  /*7d40*/  WARPSYNC.ALL ;  /* 0x0000000000007948 */ /* 0x000fea0003800000 */
[----:B------:R-:W-:Y:S01]  /*7d50*/  R2UR UR4, R34 ;  /* 0x00000000220472ca */ /* 0x000fe200000e0000 */
[----:B------:R-:W-:Y:S01]  /*7d60*/  BSSY.RECONVERGENT B0, `(.L_x_131) ;  /* 0x0000045000007945 */ /* 0x000fe20003800200 */
[----:B------:R-:W-:Y:S02]  /*7d70*/  ISETP.NE.AND P6, PT, R82, RZ, PT ;  /* 0x000000ff5200720c */ /* 0x000fe40003fc5270 */
[----:B------:R-:W-:Y:S02]  /*7d80*/  ISETP.NE.AND P0, PT, R77, RZ, PT ;  /* 0x000000ff4d00720c */ /* 0x000fe40003f05270 */
[----:B------:R-:W-:Y:S07]  /*7d90*/  MOV R20, UR37 ;  /* 0x0000002500147c02 */ /* 0x000fee0008000f00 */
[----:B----4-:R-:W1:Y:S02]  /*7da0*/  LDTM.x16 R4, tmem[UR4+0x10] ;  /* 0x00001004000479ee */ /* 0x010e640008240000 */
[----:B------:R-:W-:Y:S01]  /*7db0*/  @P6 LEA R20, R20, UR36, 0x3 ;  /* 0x0000002414146c11 */ /* 0x000fe2000f8e18ff */
[C---:B-1----:R-:W-:Y:S01]  /*7dc0*/  FMUL R0, R33.reuse, R4 ;  /* 0x0000000421007220 */ /* 0x042fe20000400000 */
        /* <DEDUP_REMOVED lines=33> */
[----:B------:R-:W-:Y:S01]  /*7fe0*/  FFMA R15, R35, R55, R19 ;  /* 0x00000037230f7223 */ /* 0x000fe20000000013 */
[----:B------:R-:W-:Y:S02]  /*7ff0*/  MOV R16, UR46 ;  /* 0x0000002e00107c02 */ /* 0x000fe40008000f00 */
[----:B------:R-:W-:Y:S02]  /*8000*/  @P6 IADD3 R17, PT, PT, R20, 0x40, RZ ;  /* 0x0000004014116810 */ /* 0x000fe40007ffe0ff */
[----:B------:R1:W-:Y:S01]  /*8010*/  STS.128 [R81+0x2030], R12 ;  /* 0x0020300c51007388 */ /* 0x0003e20000000c00 */
[----:B------:R-:W-:Y:S02]  /*8020*/  LEA R0, R84, UR36, 0x3 ;  /* 0x0000002454007c11 */ /* 0x000fe4000f8e18ff */
[----:B------:R-:W-:Y:S01]  /*8030*/  @P6 PRMT R16, R16, 0x654, R17 ;  /* 0x0000065410106816 */ /* 0x000fe20000000011 */
[----:B------:R-:W-:Y:S01]  /*8040*/  @!PT LDS RZ, [RZ] ;  /* 0x00000000fffff984 */ /* 0x000fe20000000800 */
[----:B------:R-:W-:Y:S01]  /*8050*/  @!PT LDS RZ, [RZ] ;  /* 0x00000000fffff984 */ /* 0x000fe20000000800 */
[----:B------:R-:W-:Y:S01]  /*8060*/  @!PT LDS RZ, [RZ] ;  /* 0x00000000fffff984 */ /* 0x000fe20000000800 */
[----:B------:R-:W-:Y:S01]  /*8070*/  @!PT LDS RZ, [RZ] ;  /* 0x00000000fffff984 */ /* 0x000fe20000000800 */
[----:B------:R2:W-:Y:S06]  /*8080*/  MEMBAR.ALL.CTA ;  /* 0x0000000000007992 */ /* 0x0005ec0000008000 */
[----:B--2---:R-:W2:Y:S01]  /*8090*/  FENCE.VIEW.ASYNC.S ;  /* 0x00000000000073c6 */ /* 0x004ea20000000000 */
[----:B------:R-:W-:Y:S01]  /*80a0*/  @P6 SHF.L.U32 R2, RZ, 0x1f, RZ ;  /* 0x0000001fff026819 */ /* 0x000fe200000006ff */
[----:B--2---:R-:W-:Y:S06]  /*80b0*/  BAR.SYNC.DEFER_BLOCKING 0x1, 0x80 ;  /* 0x0042000000007b1d */ /* 0x004fec0000010000 */
[----:B------:R-:W-:Y:S05]  /*80c0*/  @P0 BRA `(.L_x_132) ;  /* 0x0000000000380947 */ /* 0x000fea0003800000 */
[----:B------:R-:W-:Y:S02]  /*80d0*/  UIADD3 UR4, UP0, UPT, UR44, 0x680, URZ ;  /* 0x000006802c047890 */ /* 0x000fe4000ff1e0ff */
[----:B------:R-:W-:Y:S02]  /*80e0*/  UIADD3 UR13, UPT, UPT, UR41, 0x10, URZ ;  /* 0x00000010290d7890 */ /* 0x000fe4000fffe0ff */
[----:B------:R-:W-:Y:S02]  /*80f0*/  UIADD3 UR12, UPT, UPT, UR36, 0x2200, URZ ;  /* 0x00002200240c7890 */ /* 0x000fe4000fffe0ff */
[----:B------:R-:W-:Y:S01]  /*8100*/  UIADD3.X UR5, UPT, UPT, URZ, UR45, URZ, UP0, !UPT ;  /* 0x0000002dff057290 */ /* 0x000fe200087fe4ff */
[----:B------:R-:W-:Y:S01]  /*8110*/  UMOV UR14, UR42 ;  /* 0x0000002a000e7c82 */ /* 0x000fe20008000000 */
[----:B------:R-:W-:Y:S01]  /*8120*/  UMOV UR15, UR60 ;  /* 0x0000003c000f7c82 */ /* 0x000fe20008000000 */
[----:B------:R-:W-:Y:S02]  /*8130*/  UIADD3 UR9, UPT, UPT, UR41, 0x90, URZ ;  /* 0x0000009029097890 */ /* 0x000fe4000fffe0ff */
[----:B------:R-:W-:Y:S01]  /*8140*/  UIADD3 UR8, UPT, UPT, UR36, 0x3200, URZ ;  /* 0x0000320024087890 */ /* 0x000fe2000fffe0ff */
[----:B------:R-:W-:Y:S03]  /*8150*/  UMOV UR10, UR42 ;  /* 0x0000002a000a7c82 */ /* 0x000fe60008000000 */
[----:B------:R2:W-:Y:S01]  /*8160*/  UTMASTG.3D [UR12], [UR4] ;  /* 0x0000000c040073b5 */ /* 0x0005e20008010000 */
[----:B------:R-:W-:Y:S04]  /*8170*/  UMOV UR11, UR60 ;  /* 0x0000003c000b7c82 */ /* 0x000fe80008000000 */
[----:B------:R2:W-:Y:S01]  /*8180*/  UTMASTG.3D [UR8], [UR4] ;  /* 0x00000008040073b5 */ /* 0x0005e20008010000 */
[----:B------:R0:W-:Y:S01]  /*8190*/  UTMACMDFLUSH ;  /* 0x00000000000079b7 */ /* 0x0001e20000000000 */
[----:B--2---:R-:W-:Y:S04]  /*81a0*/  DEPBAR.LE SB0, 0x1 ;  /* 0x000080400000791a */ /* 0x004fe80000000000 */
.L_x_132:
[----:B------:R-:W-:Y:S05]  /*81b0*/  BSYNC.RECONVERGENT B0 ;  /* 0x0000000000007941 */ /* 0x000fea0003800200 */
.L_x_131:
[----:B------:R-:W-:Y:S01]  /*81c0*/  BAR.SYNC.DEFER_BLOCKING 0x1, 0x80 ;  /* 0x0042000000007b1d */ /* 0x000fe20000010000 */
[----:B------:R-:W-:Y:S04]  /*81d0*/  UIADD3 UR4, UPT, UPT, UR37, 0x1, URZ ;  /* 0x0000000125047890 */ /* 0x000fe8000fffe0ff */
[----:B------:R-:W-:Y:S04]  /*81e0*/  UISETP.NE.AND UP0, UPT, UR4, 0x4, UPT ;  /* 0x000000040400788c */ /* 0x000fe8000bf05270 */
[----:B------:R-:W-:Y:S01]  /*81f0*/  USEL UR38, UR4, URZ, UP0 ;  /* 0x000000ff04267287 */ /* 0x000fe20008000000 */
[----:B------:R2:W-:Y:S01]  /*8200*/  @P6 SYNCS.ARRIVE.TRANS64.RED.A1T0 RZ, [R16+URZ], RZ ;  /* 0x000000ff10ff69a7 */ /* 0x0005e200081004ff */
[----:B------:R-:W-:Y:S01]  /*8210*/  BSSY B1, `(.L_x_133) ;  /* 0x0000017000017945 */ /* 0x000fe20003800000 */
[----:B------:R-:W4:Y:S02]  /*8220*/  @P6 SYNCS.PHASECHK.TRANS64.TRYWAIT P0, [R0+URZ+0x20], R2 ;  /* 0x00002002000065a7 */ /* 0x000f2400080011ff */
[----:B----4-:R-:W-:Y:S01]  /*8230*/  @P6 SEL R85, RZ, 0x1, !P0 ;  /* 0x00000001ff556807 */ /* 0x010fe20004000000 */
[----:B--2---:R-:W-:Y:S06]  /*8240*/  @!P6 BRA `(.L_x_134) ;  /* 0x00000000004ce947 */ /* 0x004fec0003800000 */
        /* <DEDUP_REMOVED lines=9> */
[----:B------:R-:W-:Y:S04]  /*82e0*/  SHF.L.U32 R6, RZ, 0x1f, RZ ;  /* 0x0000001fff067819 */ /* 0x000fe800000006ff */
[----:B------:R-:W1:Y:S02]  /*82f0*/  SYNCS.PHASECHK.TRANS64.TRYWAIT P0, [R0+URZ+0x20], R6 ;  /* 0x00002006000075a7 */ /* 0x000e6400080011ff */
[----:B-1----:R-:W-:Y:S05]  /*8300*/  @!P0 BRA `(.L_x_137) ;  /* 0x0000003c00848947 */ /* 0x002fea0003800000 */
.L_x_136:
[----:B------:R-:W-:Y:S05]  /*8310*/  BSYNC B0 ;  /* 0x0000000000007941 */ /* 0x000fea0003800000 */
.L_x_135:
[----:B------:R-:W-:Y:S02]  /*8320*/  ISETP.NE.AND P0, PT, R86, RZ, PT ;  /* 0x000000ff5600720c */ /* 0x000fe40003f05270 */
[----:B------:R-:W-:Y:S11]  /*8330*/  IADD3 R84, PT, PT, R84, 0x1, RZ ;  /* 0x0000000154547810 */ /* 0x000ff60007ffe0ff */
[----:B------:R2:W4:Y:S04]  /*8340*/  @P0 LDS.128 R40, [R5] ;  /* 0x0000000005280984 */ /* 0x0005280000000c00 */
[----:B------:R2:W1:Y:S04]  /*8350*/  @P0 LDS.128 R44, [R4+0x10] ;  /* 0x00001000042c0984 */ /* 0x0004680000000c00 */
[----:B------:R2:W1:Y:S04]  /*8360*/  @P0 LDS.128 R48, [R3+0x20] ;  /* 0x0000200003300984 */ /* 0x0004680000000c00 */
[----:B------:R2:W1:Y:S02]  /*8370*/  @P0 LDS.128 R52, [R2+0x30] ;  /* 0x0000300002340984 */ /* 0x0004640000000c00 */
.L_x_134:
[----:B------:R-:W-:Y:S05]  /*8380*/  BSYNC B1 ;  /* 0x0000000000017941 */ /* 0x000fea0003800000 */
.L_x_133:
[----:B-1----:R-:W-:Y:S05]  /*8390*/  VIADD R0, R34, 0x20 ;  /* 0x0000002022007836 */ /* 0x002fea0000000000 */
[----:B------:R-:W-:Y:S04]  /*83a0*/  SHF.R.U32.HI R0, RZ, 0x15, R0 ;  /* 0x00000015ff007819 */ /* 0x000fe80000011600 */
[----:B------:R-:W-:Y:S11]  /*83b0*/  LOP3.LUT P0, RZ, R0, 0x3, R68, 0x48, !PT ;  /* 0x0000000300ff7812 */ /* 0x000ff60007804844 */
[----:B------:R-:W-:Y:S02]  /*83c0*/  @!UPT UIADD3 URZ, UPT, UPT, URZ, URZ, URZ ;  /* 0x000000fffffff290 */ /* 0x000fe4000fffe0ff */
[----:B------:R-:W-:Y:S05]  /*83d0*/  @!P0 BRA `(.L_x_138) ;  /* 0x0000000000408947 */ /* 0x000fea0003800000 */
[----:B------:R-:W1:Y:S01]  /*83e0*/  LDCU.64 UR8, c[0x4][0x70] ;  /* 0x01000e00ff0877ac */ /* 0x000e620008000a00 */
[----:B--2---:R-:W-:Y:S01]  /*83f0*/  MOV R3, 0x0 ;  /* 0x0000000000037802 */ /* 0x004fe20000000f00 */
[----:B------:R-:W-:Y:S02]  /*8400*/  HFMA2 R12, -RZ, RZ, 0, 5.9604644775390625e-08 ;  /* 0x00000001ff0c7431 */ /* 0x000fe400000001ff */
[----:B------:R-:W-:Y:S02]  /*8410*/  IMAD.MOV.U32 R8, RZ, RZ, 0x192 ;  /* 0x00000192ff087424 */ /* 0x000fe400078e00ff */
[----:B------:R-:W-:Y:S01]  /*8420*/  IMAD.MOV.U32 R13, RZ, RZ, RZ ;  /* 0x000000ffff0d7224 */ /* 0x000fe200078e00ff */
[----:B------:R-:W2:Y:S01]  /*8430*/  LDCU.64 UR6, c[0x4][0x78] ;  /* 0x01000f00ff0677ac */ /* 0x000ea20008000a00 */
[----:B------:R-:W3:Y:S01]  /*8440*/  LDC.64 R2, c[0x4][R3] ;  /* 0x0100000003027b82 */ /* 0x000ee20000000a00 */
        /* <DEDUP_REMOVED lines=9> */
.L_x_138:
[----:B------:R-:W-:Y:S05]  /*84e0*/  WARPSYNC.ALL ;  /* 0x0000000000007948 */ /* 0x000fea0003800000 */
[----:B------:R-:W-:Y:S01]  /*84f0*/  R2UR UR4, R34 ;  /* 0x00000000220472ca */ /* 0x000fe200000e0000 */
[----:B------:R-:W-:Y:S01]  /*8500*/  BSSY.RECONVERGENT B0, `(.L_x_139) ;  /* 0x0000045000007945 */ /* 0x000fe20003800200 */
[----:B------:R-:W-:Y:S02]  /*8510*/  ISETP.NE.AND P6, PT, R82, RZ, PT ;  /* 0x000000ff5200720c */ /* 0x000fe40003fc5270 */
[----:B------:R-:W-:Y:S02]  /*8520*/  ISETP.NE.AND P0, PT, R77, RZ, PT ;  /* 0x000000ff4d00720c */ /* 0x000fe40003f05270 */
[----:B------:R-:W-:Y:S07]  /*8530*/  MOV R20, UR38 ;  /* 0x0000002600147c02 */ /* 0x000fee0008000f00 */
[----:B--2---:R-:W1:Y:S02]  /*8540*/  LDTM.x16 R4, tmem[UR4+0x20] ;  /* 0x00002004000479ee */ /* 0x004e640008240000 */
[----:B------:R-:W-:Y:S01]  /*8550*/  @P6 LEA R20, R20, UR36, 0x3 ;  /* 0x0000002414146c11 */ /* 0x000fe2000f8e18ff */
[C---:B-1----:R-:W-:Y:S01]  /*8560*/  FMUL R0, R33.reuse, R4 ;  /* 0x0000000421007220 */ /* 0x042fe20000400000 */
[C---:B------:R-:W-:Y:S01]  /*8570*/  FMUL R2, R33.reuse, R5 ;  /* 0x0000000521027220 */ /* 0x040fe20000400000 */
[C---:B------:R-:W-:Y:S01]  /*8580*/  FMUL R3, R33.reuse, R6 ;  /* 0x0000000621037220 */ /* 0x040fe20000400000 */
[----:B------:R-:W-:Y:S01]  /*8590*/  FMUL R7, R33, R7 ;  /* 0x0000000721077220 */ /* 0x000fe20000400000 */
[----:B----4-:R-:W-:Y:S01]  /*85a0*/  FFMA R36, R35, R40, R0 ;  /* 0x0000002823247223 */ /* 0x010fe20000000000 */
        /* <DEDUP_REMOVED lines=58> */
.L_x_140:
[----:B------:R-:W-:Y:S05]  /*8950*/  BSYNC.RECONVERGENT B0 ;  /* 0x0000000000007941 */ /* 0x000fea0003800200 */
.L_x_139:
[----:B------:R-:W-:Y:S01]  /*8960*/  BAR.SYNC.DEFER_BLOCKING 0x1, 0x80 ;  /* 0x0042000000007b1d */ /* 0x000fe20000010000 */
[----:B------:R-:W-:Y:S01]  /*8970*/  UIADD3 UR4, UPT, UPT, UR38, 0x1, URZ ;  /* 0x0000000126047890 */ /* 0x000fe2000fffe0ff */
[----:B------:R-:W-:Y:S03]  /*8980*/  HFMA2 R87, -RZ, RZ, 0, 0 ;  /* 0x00000000ff577431 */ /* 0x000fe600000001ff */
        /* <DEDUP_REMOVED lines=19> */
.L_x_144:
[----:B------:R-:W-:Y:S05]  /*8ac0*/  BSYNC B0 ;  /* 0x0000000000007941 */ /* 0x000fea0003800000 */
.L_x_143:
[----:B------:R-:W-:Y:S01]  /*8ad0*/  ISETP.NE.AND P0, PT, R86, RZ, PT ;  /* 0x000000ff5600720c */ /* 0x000fe20003f05270 */
[----:B------:R-:W-:Y:S11]  /*8ae0*/  VIADD R84, R84, 0x1 ;  /* 0x0000000154547836 */ /* 0x000ff60000000000 */
[----:B------:R-:W-:Y:S01]  /*8af0*/  @!UPT UIADD3 URZ, UPT, UPT, URZ, URZ, URZ ;  /* 0x000000fffffff290 */ /* 0x000fe2000fffe0ff */
[----:B------:R2:W4:Y:S04]  /*8b00*/  @P0 LDS.128 R40, [R5] ;  /* 0x0000000005280984 */ /* 0x0005280000000c00 */
[----:B------:R2:W1:Y:S04]  /*8b10*/  @P0 LDS.128 R44, [R4+0x10] ;  /* 0x00001000042c0984 */ /* 0x0004680000000c00 */
[----:B------:R2:W1:Y:S04]  /*8b20*/  @P0 LDS.128 R48, [R3+0x20] ;  /* 0x0000200003300984 */ /* 0x0004680000000c00 */
[----:B------:R2:W1:Y:S01]  /*8b30*/  @P0 LDS.128 R52, [R2+0x30] ;  /* 0x0000300002340984 */ /* 0x0004620000000c00 */
[C---:B------:R-:W-:Y:S04]  /*8b40*/  ISETP.NE.AND P0, PT, R84.reuse, 0x4, PT ;  /* 0x000000045400780c */ /* 0x040fe80003f05270 */
[----:B------:R-:W-:Y:S02]  /*8b50*/  SEL R84, R84, RZ, P0 ;  /* 0x000000ff54547207 */ /* 0x000fe40000000000 */
[----:B------:R-:W-:Y:S02]  /*8b60*/  SEL R87, RZ, 0x1, P0 ;  /* 0x00000001ff577807 */ /* 0x000fe40000000000 */
.L_x_142:
[----:B------:R-:W-:Y:S05]  /*8b70*/  BSYNC B1 ;  /* 0x0000000000017941 */ /* 0x000fea0003800000 */
.L_x_141:
        /* <DEDUP_REMOVED lines=21> */
.L_x_146:
        /* <DEDUP_REMOVED lines=54> */
[----:B------:R-:W-:Y:S01]  /*9030*/  @P6 SHF.L.U32 R2, R87, 0x1f, RZ ;  /* 0x0000001f57026819 */ /* 0x000fe200000006ff */
        /* <DEDUP_REMOVED lines=16> */
.L_x_148:
[----:B------:R-:W-:Y:S05]  /*9140*/  BSYNC.RECONVERGENT B0 ;  /* 0x0000000000007941 */ /* 0x000fea0003800200 */
.L_x_147:
        /* <DEDUP_REMOVED lines=18> */
[----:B------:R-:W-:Y:S04]  /*9270*/  SHF.L.U32 R6, R87, 0x1f, RZ ;  /* 0x0000001f57067819 */ /* 0x000fe800000006ff */
[----:B------:R-:W1:Y:S02]  /*9280*/  SYNCS.PHASECHK.TRANS64.TRYWAIT P0, [R0+URZ+0x20], R6 ;  /* 0x00002006000075a7 */ /* 0x000e6400080011ff */
[----:B-1----:R-:W-:Y:S05]  /*9290*/  @!P0 BRA `(.L_x_153) ;  /* 0x0000002c00c88947 */ /* 0x002fea0003800000 */
.L_x_152:
[----:B------:R-:W-:Y:S05]  /*92a0*/  BSYNC B0 ;  /* 0x0000000000007941 */ /* 0x000fea0003800000 */
.L_x_151:
[----:B------:R-:W-:Y:S01]  /*92b0*/  ISETP.NE.AND P0, PT, R86, RZ, PT ;  /* 0x000000ff5600720c */ /* 0x000fe20003f05270 */
[----:B------:R-:W-:Y:S11]  /*92c0*/  VIADD R84, R84, 0x1 ;  /* 0x0000000154547836 */ /* 0x000ff60000000000 */
[----:B------:R-:W-:Y:S01]  /*92d0*/  @!UPT UIADD3 URZ, UPT, UPT, URZ, URZ, URZ ;  /* 0x000000fffffff290 */ /* 0x000fe2000fffe0ff */
[----:B------:R2:W4:Y:S04]  /*92e0*/  @P0 LDS.128 R40, [R5] ;  /* 0x0000000005280984 */ /* 0x0005280000000c00 */
[----:B------:R2:W2:Y:S04]  /*92f0*/  @P0 LDS.128 R44, [R4+0x10] ;  /* 0x00001000042c0984 */ /* 0x0004a80000000c00 */
[----:B------:R2:W2:Y:S04]  /*9300*/  @P0 LDS.128 R48, [R3+0x20] ;  /* 0x0000200003300984 */ /* 0x0004a80000000c00 */
[----:B------:R2:W2:Y:S01]  /*9310*/  @P0 LDS.128 R52, [R2+0x30] ;  /* 0x0000300002340984 */ /* 0x0004a20000000c00 */
[C---:B------:R-:W-:Y:S04]  /*9320*/  ISETP.NE.AND P0, PT, R84.reuse, 0x4, PT ;  /* 0x000000045400780c */ /* 0x040fe80003f05270 */
[----:B-1----:R-:W-:Y:S02]  /*9330*/  SEL R0, RZ, 0x1, P0 ;  /* 0x00000001ff007807 */ /* 0x002fe40000000000 */
[----:B------:R-:W-:Y:S02]  /*9340*/  SEL R84, R84, RZ, P0 ;  /* 0x000000ff54547207 */ /* 0x000fe40000000000 */
[----:B------:R-:W-:Y:S02]  /*9350*/  LOP3.LUT R87, R87, R0, RZ, 0x3c, !PT ;  /* 0x0000000057577212 */ /* 0x000fe400078e3cff */
.L_x_150:
[----:B------:R-:W-:Y:S05]  /*9360*/  BSYNC B1 ;  /* 0x0000000000017941 */ /* 0x000fea0003800000 */
.L_x_149:
[----:B------:R-:W-:Y:S05]  /*9370*/  VIADD R0, R34, 0x40 ;  /* 0x0000004022007836 */ /* 0x000fea0000000000 */
[----:B------:R-:W-:Y:S04]  /*9380*/  SHF.R.U32.HI R0, RZ, 0x15, R0 ;  /* 0x00000015ff007819 */ /* 0x000fe80000011600 */
[----:B------:R-:W-:Y:S11]  /*9390*/  LOP3.LUT P0, RZ, R0, 0x3, R68, 0x48, !PT ;  /* 0x0000000300ff7812 */ /* 0x000ff60007804844 */
[----:B------:R-:W-:Y:S02]  /*93a0*/  @!UPT UIADD3 URZ, UPT, UPT, URZ, URZ, URZ ;  /* 0x000000fffffff290 */ /* 0x000fe4000fffe0ff */
[----:B------:R-:W-:Y:S05]  /*93b0*/  @!P0 BRA `(.L_x_154) ;  /* 0x0000000000408947 */ /* 0x000fea0003800000 */
[----:B------:R-:W5:Y:S01]  /*93c0*/  LDCU.64 UR8, c[0x4][0x70] ;  /* 0x01000e00ff0877ac */ /* 0x000f620008000a00 */
[----:B--2---:R-:W-:Y:S01]  /*93d0*/  MOV R3, 0x0 ;  /* 0x0000000000037802 */ /* 0x004fe20000000f00 */
[----:B-1----:R-:W-:Y:S02]  /*93e0*/  HFMA2 R12, -RZ, RZ, 0, 5.9604644775390625e-08 ;  /* 0x00000001ff0c7431 */ /* 0x002fe400000001ff */
[----:B------:R-:W-:Y:S02]  /*93f0*/  IMAD.MOV.U32 R8, RZ, RZ, 0x192 ;  /* 0x00000192ff087424 */ /* 0x000fe400078e00ff */
[----:B------:R-:W-:Y:S01]  /*9400*/  IMAD.MOV.U32 R13, RZ, RZ, RZ ;  /* 0x000000ffff0d7224 */ /* 0x000fe200078e00ff */
[----:B------:R-:W1:Y:S01]  /*9410*/  LDCU.64 UR6, c[0x4][0x78] ;  /* 0x01000f00ff0677ac */ /* 0x000e620008000a00 */
[----:B------:R-:W2:Y:S01]  /*9420*/  LDC.64 R2, c[0x4][R3] ;  /* 0x0100000003027b82 */ /* 0x000ea20000000a00 */
[----:B------:R-:W3:Y:S01]  /*9430*/  LDCU.64 UR4, c[0x4][0x10] ;  /* 0x01000200ff0477ac */ /* 0x000ee20008000a00 */
[----:B-----5:R-:W-:Y:S01]  /*9440*/  MOV R5, UR9 ;  /* 0x0000000900057c02 */ /* 0x020fe20008000f00 */
[----:B------:R-:W-:Y:S01]  /*9450*/  IMAD.U32 R4, RZ, RZ, UR8 ;  /* 0x00000008ff047e24 */ /* 0x000fe2000f8e00ff */
[----:B-1----:R-:W-:Y:S01]  /*9460*/  MOV R7, UR7 ;  /* 0x0000000700077c02 */ /* 0x002fe20008000f00 */
[----:B------:R-:W-:Y:S01]  /*9470*/  IMAD.U32 R6, RZ, RZ, UR6 ;  /* 0x00000006ff067e24 */ /* 0x000fe2000f8e00ff */
[----:B---3--:R-:W-:Y:S01]  /*9480*/  MOV R11, UR5 ;  /* 0x00000005000b7c02 */ /* 0x008fe20008000f00 */
[----:B------:R-:W-:Y:S02]  /*9490*/  IMAD.U32 R10, RZ, RZ, UR4 ;  /* 0x00000004ff0a7e24 */ /* 0x000fe4000f8e00ff */
[----:B------:R-:W-:Y:S07]  /*94a0*/  LEPC R20, `(.L_x_154) ;  /* 0x000000001014794e */ /* 0x000fee0000000000 */
[----:B--2-4-:R-:W-:Y:S05]  /*94b0*/  CALL.ABS.NOINC R2 ;  /* 0x0000000002007343 */ /* 0x014fea0003c00000 */
.L_x_154:
[----:B------:R-:W-:Y:S05]  /*94c0*/  WARPSYNC.ALL ;  /* 0x0000000000007948 */ /* 0x000fea0003800000 */
[----:B------:R-:W-:Y:S01]  /*94d0*/  R2UR UR4, R34 ;  /* 0x00000000220472ca */ /* 0x000fe200000e0000 */
[----:B------:R-:W-:Y:S01]  /*94e0*/  BSSY.RECONVERGENT B0, `(.L_x_155) ;  /* 0x0000047000007945 */ /* 0x000fe20003800200 */
[----:B------:R-:W-:Y:S02]  /*94f0*/  ISETP.NE.AND P6, PT, R82, RZ, PT ;  /* 0x000000ff5200720c */ /* 0x000fe40003fc5270 */
[----:B------:R-:W-:Y:S02]  /*9500*/  ISETP.NE.AND P0, PT, R77, RZ, PT ;  /* 0x000000ff4d00720c */ /* 0x000fe40003f05270 */
[----:B------:R-:W-:Y:S07]  /*9510*/  MOV R20, UR38 ;  /* 0x0000002600147c02 */ /* 0x000fee0008000f00 */
[----:B-12---:R-:W1:Y:S02]  /*9520*/  LDTM.x16 R4, tmem[UR4+0x40] ;  /* 0x00004004000479ee */ /* 0x006e640008240000 */
        /* <DEDUP_REMOVED lines=50> */
[----:B------:R-:W-:Y:S02]  /*9850*/  UIADD3 UR4, UPT, UPT, UR36, 0x200, URZ ;  /* 0x0000020024047890 */ /* 0x000fe4000fffe0ff */
[----:B------:R-:W-:Y:S01]  /*9860*/  UIADD3 UR9, UPT, UPT, UR41, 0x40, URZ ;  /* 0x0000004029097890 */ /* 0x000fe2000fffe0ff */
[----:B------:R-:W-:Y:S01]  /*9870*/  UMOV UR10, UR42 ;  /* 0x0000002a000a7c82 */ /* 0x000fe20008000000 */
[----:B------:R-:W-:Y:S02]  /*9880*/  UMOV UR11, UR60 ;  /* 0x0000003c000b7c82 */ /* 0x000fe40008000000 */
[----:B------:R-:W-:Y:S01]  /*9890*/  MOV R69, UR4 ;  /* 0x0000000400457c02 */ /* 0x000fe20008000f00 */
[----:B------:R-:W-:Y:S02]  /*98a0*/  UIADD3 UR4, UP0, UPT, UR44, 0x680, URZ ;  /* 0x000006802c047890 */ /* 0x000fe4000ff1e0ff */
[----:B------:R-:W-:Y:S01]  /*98b0*/  UIADD3 UR13, UPT, UPT, UR41, 0xc0, URZ ;  /* 0x000000c0290d7890 */ /* 0x000fe2000fffe0ff */
[----:B------:R-:W-:Y:S01]  /*98c0*/  R2UR UR8, R69 ;  /* 0x00000000450872ca */ /* 0x000fe200000e0000 */
[----:B------:R-:W-:Y:S02]  /*98d0*/  UIADD3.X UR5, UPT, UPT, URZ, UR45, URZ, UP0, !UPT ;  /* 0x0000002dff057290 */ /* 0x000fe400087fe4ff */
[----:B------:R-:W-:Y:S01]  /*98e0*/  UIADD3 UR12, UPT, UPT, UR36, 0x1200, URZ ;  /* 0x00001200240c7890 */ /* 0x000fe2000fffe0ff */
[----:B------:R-:W-:Y:S01]  /*98f0*/  UMOV UR14, UR42 ;  /* 0x0000002a000e7c82 */ /* 0x000fe20008000000 */
[----:B------:R-:W-:Y:S08]  /*9900*/  UMOV UR15, UR60 ;  /* 0x0000003c000f7c82 */ /* 0x000ff00008000000 */
[----:B------:R2:W-:Y:S01]  /*9910*/  UTMASTG.3D [UR8], [UR4] ;  /* 0x00000008040073b5 */ /* 0x0005e20008010000 */
[----:B------:R2:W-:Y:S01]  /*9920*/  UTMASTG.3D [UR12], [UR4] ;  /* 0x0000000c040073b5 */ /* 0x0005e20008010000 */
[----:B------:R0:W-:Y:S01]  /*9930*/  UTMACMDFLUSH ;  /* 0x00000000000079b7 */ /* 0x0001e20000000000 */
[----:B--2---:R-:W-:Y:S04]  /*9940*/  DEPBAR.LE SB0, 0x1 ;  /* 0x000080400000791a */ /* 0x004fe80000000000 */
.L_x_156:
[----:B------:R-:W-:Y:S05]  /*9950*/  BSYNC.RECONVERGENT B0 ;  /* 0x0000000000007941 */ /* 0x000fea0003800200 */
.L_x_155:
        /* <DEDUP_REMOVED lines=21> */
.L_x_160:
[----:B------:R-:W-:Y:S05]  /*9ab0*/  BSYNC B0 ;  /* 0x0000000000007941 */ /* 0x000fea0003800000 */
.L_x_159:
        /* <DEDUP_REMOVED lines=11> */
.L_x_158:
[----:B------:R-:W-:Y:S05]  /*9b70*/  BSYNC B1 ;  /* 0x0000000000017941 */ /* 0x000fea0003800000 */
.L_x_157:
        /* <DEDUP_REMOVED lines=21> */
.L_x_162:
        /* <DEDUP_REMOVED lines=71> */
.L_x_164:
[----:B------:R-:W-:Y:S05]  /*a140*/  BSYNC.RECONVERGENT B0 ;  /* 0x0000000000007941 */ /* 0x000fea0003800200 */
.L_x_163:
        /* <DEDUP_REMOVED lines=21> */
.L_x_168:
[----:B------:R-:W-:Y:S05]  /*a2a0*/  BSYNC B0 ;  /* 0x0000000000007941 */ /* 0x000fea0003800000 */
.L_x_167:
        /* <DEDUP_REMOVED lines=11> */
.L_x_166:
[----:B------:R-:W-:Y:S05]  /*a360*/  BSYNC B1 ;  /* 0x0000000000017941 */ /* 0x000fea0003800000 */
.L_x_165:
        /* <DEDUP_REMOVED lines=21> */
.L_x_170:
        /* <DEDUP_REMOVED lines=71> */
.L_x_172:
[----:B------:R-:W-:Y:S05]  /*a930*/  BSYNC.RECONVERGENT B0 ;  /* 0x0000000000007941 */ /* 0x000fea0003800200 */
.L_x_171:
        /* <DEDUP_REMOVED lines=21> */
.L_x_176:
[----:B------:R-:W-:Y:S05]  /*aa90*/  BSYNC B0 ;  /* 0x0000000000007941 */ /* 0x000fea0003800000 */
.L_x_175:
[----:B------:R-:W-:Y:S11]  /*aaa0*/  ISETP.NE.AND P0, PT, R86, RZ, PT ;  /* 0x000000ff5600720c */ /* 0x000ff60003f05270 */
[----:B------:R-:W-:Y:S02]  /*aab0*/  @!UPT UIADD3 URZ, UPT, UPT, URZ, URZ, URZ ;  /* 0x000000fffffff290 */ /* 0x000fe4000fffe0ff */
[----:B------:R2:W4:Y:S04]  /*aac0*/  @P0 LDS.128 R40, [R4] ;  /* 0x0000000004280984 */ /* 0x0005280000000c00 */
[----:B------:R2:W1:Y:S04]  /*aad0*/  @P0 LDS.128 R44, [R3+0x10] ;  /* 0x00001000032c0984 */ /* 0x0004680000000c00 */
[----:B------:R2:W1:Y:S04]  /*aae0*/  @P0 LDS.128 R48, [R2+0x20] ;  /* 0x0000200002300984 */ /* 0x0004680000000c00 */
[----:B------:R2:W1:Y:S02]  /*aaf0*/  @P0 LDS.128 R52, [R84+0x30] ;  /* 0x0000300054340984 */ /* 0x0004640000000c00 */
.L_x_174:
[----:B------:R-:W-:Y:S05]  /*ab00*/  BSYNC B1 ;  /* 0x0000000000017941 */ /* 0x000fea0003800000 */
.L_x_173:
        /* <DEDUP_REMOVED lines=21> */
.L_x_178:
[----:B------:R-:W-:Y:S01]  /*ac60*/  ISETP.NE.AND P0, PT, R77, RZ, PT ;  /* 0x000000ff4d00720c */ /* 0x000fe20003f05270 */
[----:B------:R-:W-:Y:S05]  /*ac70*/  WARPSYNC.ALL ;  /* 0x0000000000007948 */ /* 0x000fea0003800000 */
[----:B------:R-:W-:Y:S01]  /*ac80*/  R2UR UR4, R34 ;  /* 0x00000000220472ca */ /* 0x000fe200000e0000 */
[----:B------:R-:W-:Y:S01]  /*ac90*/  BSSY.RECONVERGENT B0, `(.L_x_179) ;  /* 0x0000040000007945 */ /* 0x000fe20003800200 */
[----:B------:R-:W-:Y:S04]  /*aca0*/  IADD3 R83, PT, PT, R83, 0xb0, RZ ;  /* 0x000000b053537810 */ /* 0x000fe80007ffe0ff */
[----:B------:R-:W-:Y:S07]  /*acb0*/  LOP3.LUT R83, R83, 0xfefffff8, RZ, 0xc0, !PT ;  /* 0xfefffff853537812 */ /* 0x000fee00078ec0ff */
[----:B--2---:R-:W1:Y:S01]  /*acc0*/  LDTM.x16 R4, tmem[UR4+0x70] ;  /* 0x00007004000479ee */ /* 0x004e620008240000 */
[----:B------:R-:W-:Y:S01]  /*acd0*/  NOP ;  /* 0x0000000000007918 */ /* 0x000fe20000000000 */
[----:B-1----:R1:W-:Y:S01]  /*ace0*/  SYNCS.ARRIVE.TRANS64.RED.A1T0 RZ, [R83+URZ], RZ ;  /* 0x000000ff53ff79a7 */ /* 0x0023e200081004ff */
[C---:B------:R-:W-:Y:S01]  /*acf0*/  FMUL R0, R33.reuse, R4 ;  /* 0x0000000421007220 */ /* 0x040fe20000400000 */
        /* <DEDUP_REMOVED lines=57> */
.L_x_180:
[----:B------:R-:W-:Y:S05]  /*b090*/  BSYNC.RECONVERGENT B0 ;  /* 0x0000000000007941 */ /* 0x000fea0003800200 */
.L_x_179:
[----:B------:R-:W-:Y:S01]  /*b0a0*/  BAR.SYNC.DEFER_BLOCKING 0x1, 0x80 ;  /* 0x0042000000007b1d */ /* 0x000fe20000010000 */
[----:B------:R-:W-:Y:S01]  /*b0b0*/  UISETP.NE.AND UP0, UPT, UR39, -0x8, UPT ;  /* 0xfffffff82700788c */ /* 0x000fe2000bf05270 */
[----:B------:R-:W-:Y:S08]  /*b0c0*/  IADD3 R31, PT, PT, R31, 0x1, RZ ;  /* 0x000000011f1f7810 */ /* 0x000ff00007ffe0ff */
[----:B------:R-:W-:Y:S05]  /*b0d0*/  BRA.U !UP0, `(.L_x_181) ;  /* 0x0000000108287547 */ /* 0x000fea000b800000 */
[----:B------:R-:W-:Y:S01]  /*b0e0*/  ISETP.NE.AND P0, PT, R82, RZ, PT ;  /* 0x000000ff5200720c */ /* 0x000fe20003f05270 */
[----:B------:R-:W-:Y:S01]  /*b0f0*/  IMAD.U32 R2, RZ, RZ, UR37 ;  /* 0x00000025ff027e24 */ /* 0x000fe2000f8e00ff */
[----:B------:R-:W-:Y:S01]  /*b100*/  UIADD3 UR4, UPT, UPT, UR37, 0x1, URZ ;  /* 0x0000000125047890 */ /* 0x000fe2000fffe0ff */
[----:B------:R-:W-:Y:S03]  /*b110*/  IMAD.U32 R0, RZ, RZ, UR46 ;  /* 0x0000002eff007e24 */ /* 0x000fe6000f8e00ff */
[----:B------:R-:W-:Y:S04]  /*b120*/  UISETP.NE.AND UP0, UPT, UR4, 0x4, UPT ;  /* 0x000000040400788c */ /* 0x000fe8000bf05270 */
[----:B------:R-:W-:Y:S03]  /*b130*/  USEL UR37, UR4, URZ, UP0 ;  /* 0x000000ff04257287 */ /* 0x000fe60008000000 */
[----:B------:R-:W-:Y:S05]  /*b140*/  @P0 LEA R2, R2, UR36, 0x3 ;  /* 0x0000002402020c11 */ /* 0x000fea000f8e18ff */
[----:B------:R-:W-:Y:S05]  /*b150*/  @P0 VIADD R2, R2, 0x40 ;  /* 0x0000004002020836 */ /* 0x000fea0000000000 */
[----:B------:R-:W-:Y:S04]  /*b160*/  @P0 PRMT R0, R0, 0x654, R2 ;  /* 0x0000065400000816 */ /* 0x000fe80000000002 */
[----:B------:R2:W-:Y:S03]  /*b170*/  @P0 SYNCS.ARRIVE.TRANS64.RED.A1T0 RZ, [R0+URZ], RZ ;  /* 0x000000ff00ff09a7 */ /* 0x0005e600081004ff */
.L_x_181:
[----:B------:R-:W-:Y:S01]  /*b180*/  ISETP.NE.AND P2, PT, R78, RZ, PT ;  /* 0x000000ff4e00720c */ /* 0x000fe20003f45270 */
[----:B------:R-:W-:Y:S01]  /*b190*/  UIADD3 UR39, UPT, UPT, UR39, 0x8, URZ ;  /* 0x0000000827277890 */ /* 0x000fe2000fffe0ff */
[----:B------:R-:W-:Y:S01]  /*b1a0*/  ISETP.NE.AND P0, PT, R80, 0x2, PT ;  /* 0x000000025000780c */ /* 0x000fe20003f05270 */
[----:B-1----:R-:W-:Y:S01]  /*b1b0*/  IMAD.IADD R15, R29, 0x1, R62 ;  /* 0x000000011d0f7824 */ /* 0x002fe200078e023e */
[----:B------:R-:W-:Y:S01]  /*b1c0*/  ISETP.NE.AND P1, PT, R31, 0x4, PT ;  /* 0x000000041f00780c */ /* 0x000fe20003f25270 */
[----:B------:R-:W-:Y:S01]  /*b1d0*/  IMAD.IADD R14, R30, 0x1, R63 ;  /* 0x000000011e0e7824 */ /* 0x000fe200078e023f */
[----:B------:R-:W-:Y:S02]  /*b1e0*/  SEL R2, RZ, 0x1, P0 ;  /* 0x00000001ff027807 */ /* 0x000fe40000000000 */
[----:B--2---:R-:W-:Y:S02]  /*b1f0*/  SEL R0, RZ, 0x1, P1 ;  /* 0x00000001ff007807 */ /* 0x004fe40000800000 */
[----:B------:R-:W-:Y:S02]  /*b200*/  LOP3.LUT R71, R71, R2, RZ, 0x3c, !PT ;  /* 0x0000000247477212 */ /* 0x000fe400078e3cff */
[----:B------:R-:W-:Y:S02]  /*b210*/  LOP3.LUT R72, R72, R0, RZ, 0x3c, !PT ;  /* 0x0000000048487212 */ /* 0x000fe400078e3cff */
[----:B------:R-:W-:Y:S02]  /*b220*/  @P2 R2UR UR60, R70 ;  /* 0x00000000463c22ca */ /* 0x000fe400000e0000 */
[----:B------:R-:W-:Y:S02]  /*b230*/  SEL R80, R80, RZ, P0 ;  /* 0x000000ff50507207 */ /* 0x000fe40000000000 */
[----:B------:R-:W-:Y:S01]  /*b240*/  SEL R31, R31, RZ, P1 ;  /* 0x000000ff1f1f7207 */ /* 0x000fe20000800000 */
[----:B------:R-:W-:Y:S10]  /*b250*/  @P2 BRA `(.L_x_182) ;  /* 0xffffffb400142947 */ /* 0x000ff4000383ffff */
[----:B------:R-:W-:-:S09]  /*b260*/  UISETP.NE.AND UP0, UPT, UR47, URZ, UPT ;  /* 0x000000ff2f00728c */ /* 0x000fd2000bf05270 */
[----:B------:R-:W-:Y:S05]  /*b270*/  BRA.U !UP0, `(.L_x_183) ;  /* 0x0000000108487547 */ /* 0x000fea000b800000 */
[----:B------:R-:W1:Y:S02]  /*b280*/  LDCU.64 UR4, c[0x0][0x890] ;  /* 0x00011200ff0477ac */ /* 0x000e640008000a00 */
[----:B-1----:R-:W-:-:S04]  /*b290*/  UISETP.NE.U32.AND UP0, UPT, UR4, URZ, UPT ;  /* 0x000000ff0400728c */ /* 0x002fc8000bf05070 */
[----:B------:R-:W-:-:S09]  /*b2a0*/  UISETP.NE.AND.EX UP0, UPT, UR5, URZ, UPT, UP0 ;  /* 0x000000ff0500728c */ /* 0x000fd2000bf05300 */
[----:B------:R-:W-:Y:S05]  /*b2b0*/  BRA.U UP0, `(.L_x_184) ;  /* 0x00000001000c7547 */ /* 0x000fea000b800000 */
[----:B------:R-:W-:-:S13]  /*b2c0*/  FSETP.NEU.AND P0, PT, R35, RZ, PT ;  /* 0x000000ff2300720b */ /* 0x000fda0003f0d000 */
[----:B------:R-:W-:Y:S05]  /*b2d0*/  @!P0 EXIT ;  /* 0x000000000000894d */ /* 0x000fea0003800000 */
[----:B------:R-:W-:Y:S05]  /*b2e0*/  BRA `(.L_x_183) ;  /* 0x00000000002c7947 */ /* 0x000fea0003800000 */
.L_x_184:
[----:B------:R-:W-:Y:S01]  /*b2f0*/  ISETP.NE.AND P0, PT, R79, RZ, PT ;  /* 0x000000ff4f00720c */ /* 0x000fe20003f05270 */
[----:B------:R-:W-:-:S12]  /*b300*/  BSSY.RECONVERGENT B0, `(.L_x_183) ;  /* 0x0000009000007945 */ /* 0x000fd80003800200 */
[----:B------:R-:W-:Y:S05]  /*b310*/  @P0 BRA `(.L_x_185) ;  /* 0x0000000000140947 */ /* 0x000fea0003800000 */
[----:B------:R-:W1:Y:S02]  /*b320*/  LDCU.64 UR4, c[0x0][0x888] ;  /* 0x00011100ff0477ac */ /* 0x000e640008000a00 */
[----:B-1----:R-:W-:-:S04]  /*b330*/  ISETP.NE.U32.AND P0, PT, RZ, UR4, PT ;  /* 0x00000004ff007c0c */ /* 0x002fc8000bf05070 */
[----:B------:R-:W-:-:S13]  /*b340*/  ISETP.NE.AND.EX P0, PT, RZ, UR5, PT, P0 ;  /* 0x00000005ff007c0c */ /* 0x000fda000bf05300 */
[----:B------:R-:W-:Y:S05]  /*b350*/  @!P0 EXIT ;  /* 0x000000000000894d */ /* 0x000fea0003800000 */
[----:B------:R-:W-:Y:S05]  /*b360*/  BRA `(.L_x_186) ;  /* 0x0000000000087947 */ /* 0x000fea0003800000 */
.L_x_185:
[----:B------:R-:W-:-:S13]  /*b370*/  FSETP.NEU.AND P0, PT, R35, RZ, PT ;  /* 0x000000ff2300720b */ /* 0x000fda0003f0d000 */
[----:B------:R-:W-:Y:S05]  /*b380*/  @!P0 EXIT ;  /* 0x000000000000894d */ /* 0x000fea0003800000 */
.L_x_186:
[----:B------:R-:W-:Y:S05]  /*b390*/  BSYNC.RECONVERGENT B0 ;  /* 0x0000000000007941 */ /* 0x000fea0003800200 */
.L_x_183:
[----:B------:R-:W-:Y:S01]  /*b3a0*/  ULEA UR4, UR37, UR36, 0x3 ;  /* 0x0000002425047291 */ /* 0x000fe2000f8e18ff */
[----:B------:R-:W-:-:S04]  /*b3b0*/  DEPBAR.LE SB0, 0x0 ;  /* 0x000080000000791a */ /* 0x000fc80000000000 */
[----:B------:R-:W-:-:S04]  /*b3c0*/  UIADD3 UR4, UPT, UPT, UR4, 0x40, URZ ;  /* 0x0000004004047890 */ /* 0x000fc8000fffe0ff */
[----:B------:R-:W-:-:S09]  /*b3d0*/  UPRMT UR4, UR46, 0x654, UR4 ;  /* 0x000006542e047896 */ /* 0x000fd20008000004 */
[----:B------:R-:W-:Y:S01]  /*b3e0*/  SYNCS.ARRIVE.TRANS64.RED.A1T0 RZ, [UR4], RZ ;  /* 0x000000ffffff79a7 */ /* 0x000fe20008100404 */
[----:B------:R-:W-:Y:S05]  /*b3f0*/  EXIT ;  /* 0x000000000000794d */ /* 0x000fea0003800000 */
.L_x_24:
[----:B--2---:R2:W4:Y:S02]  /*b400*/  SYNCS.PHASECHK.TRANS64.TRYWAIT P0, [R2+URZ+0xe0], R3 ;  /* 0x0000e003020075a7 */ /* 0x00452400080011ff */
[----:B----4-:R-:W-:Y:S05]  /*b410*/  @!P0 NANOSLEEP.SYNCS 0x989680 ;  /* 0x009896800000895d */ /* 0x010fea0003900000 */
[----:B------:R-:W4:Y:S02]  /*b420*/  @!P0 SYNCS.PHASECHK.TRANS64 P0, [R2+URZ+0xe0], R3 ;  /* 0x0000e003020085a7 */ /* 0x000f2400080010ff */
[----:B----4-:R-:W-:Y:S05]  /*b430*/  @!P0 BRA `(.L_x_24) ;  /* 0xfffffffc00f08947 */ /* 0x010fea000383ffff */
[----:B------:R-:W-:Y:S05]  /*b440*/  BRA `(.L_x_187) ;  /* 0xffffff6000ec7947 */ /* 0x000fea000383ffff */
.L_x_27:
[----:B------:R-:W-:-:S07]  /*b450*/  MOV R2, UR7 ;  /* 0x0000000700027c02 */ /* 0x000fce0008000f00 */
.L_x_188:
[----:B-1----:R1:W2:Y:S02]  /*b460*/  SYNCS.PHASECHK.TRANS64.TRYWAIT P0, [R2+URZ+0x10], R4 ;  /* 0x00001004020075a7 */ /* 0x0022a400080011ff */
[----:B--2---:R-:W-:Y:S05]  /*b470*/  @!P0 NANOSLEEP.SYNCS 0x989680 ;  /* 0x009896800000895d */ /* 0x004fea0003900000 */
[----:B------:R-:W2:Y:S02]  /*b480*/  @!P0 SYNCS.PHASECHK.TRANS64 P0, [R2+URZ+0x10], R4 ;  /* 0x00001004020085a7 */ /* 0x000ea400080010ff */
[----:B--2---:R-:W-:Y:S05]  /*b490*/  @!P0 BRA `(.L_x_188) ;  /* 0xfffffffc00f08947 */ /* 0x004fea000383ffff */
[----:B------:R-:W-:Y:S05]  /*b4a0*/  BRA `(.L_x_26) ;  /* 0xffffff6400547947 */ /* 0x000fea000383ffff */
.L_x_36:
[----:B------:R-:W-:-:S07]  /*b4b0*/  MOV R2, UR7 ;  /* 0x0000000700027c02 */ /* 0x000fce0008000f00 */
.L_x_189:
[----:B-1----:R1:W2:Y:S02]  /*b4c0*/  SYNCS.PHASECHK.TRANS64.TRYWAIT P0, [R2+URZ+0x10], R4 ;  /* 0x00001004020075a7 */ /* 0x0022a400080011ff */
[----:B--2---:R-:W-:Y:S05]  /*b4d0*/  @!P0 NANOSLEEP.SYNCS 0x989680 ;  /* 0x009896800000895d */ /* 0x004fea0003900000 */
[----:B------:R-:W2:Y:S02]  /*b4e0*/  @!P0 SYNCS.PHASECHK.TRANS64 P0, [R2+URZ+0x10], R4 ;  /* 0x00001004020085a7 */ /* 0x000ea400080010ff */
[----:B--2---:R-:W-:Y:S05]  /*b4f0*/  @!P0 BRA `(.L_x_189) ;  /* 0xfffffffc00f08947 */ /* 0x004fea000383ffff */
[----:B------:R-:W-:Y:S05]  /*b500*/  BRA `(.L_x_35) ;  /* 0xffffff6800a87947 */ /* 0x000fea000383ffff */
.L_x_43:
[----:B-1----:R1:W2:Y:S02]  /*b510*/  SYNCS.PHASECHK.TRANS64.TRYWAIT P0, [R2+URZ+0x70], R3 ;  /* 0x00007003020075a7 */ /* 0x0022a400080011ff */
[----:B--2---:R-:W-:Y:S05]  /*b520*/  @!P0 NANOSLEEP.SYNCS 0x989680 ;  /* 0x009896800000895d */ /* 0x004fea0003900000 */
[----:B------:R-:W2:Y:S02]  /*b530*/  @!P0 SYNCS.PHASECHK.TRANS64 P0, [R2+URZ+0x70], R3 ;  /* 0x00007003020085a7 */ /* 0x000ea400080010ff */
[----:B--2---:R-:W-:Y:S05]  /*b540*/  @!P0 BRA `(.L_x_43) ;  /* 0xfffffffc00f08947 */ /* 0x004fea000383ffff */
[----:B------:R-:W-:Y:S05]  /*b550*/  BRA `(.L_x_190) ;  /* 0xffffff6c00dc7947 */ /* 0x000fea000383ffff */
.L_x_47:
[----:B---3--:R-:W-:-:S07]  /*b560*/  MOV R0, UR4 ;  /* 0x0000000400007c02 */ /* 0x008fce0008000f00 */
.L_x_191:
[----:B-1----:R1:W2:Y:S02]  /*b570*/  SYNCS.PHASECHK.TRANS64.TRYWAIT P0, [R0+URZ], R2 ;  /* 0x00000002000075a7 */ /* 0x0022a400080011ff */
[----:B--2---:R-:W-:Y:S05]  /*b580*/  @!P0 NANOSLEEP.SYNCS 0x989680 ;  /* 0x009896800000895d */ /* 0x004fea0003900000 */
[----:B------:R-:W2:Y:S02]  /*b590*/  @!P0 SYNCS.PHASECHK.TRANS64 P0, [R0+URZ], R2 ;  /* 0x00000002000085a7 */ /* 0x000ea400080010ff */
[----:B--2---:R-:W-:Y:S05]  /*b5a0*/  @!P0 BRA `(.L_x_191) ;  /* 0xfffffffc00f08947 */ /* 0x004fea000383ffff */
[----:B------:R-:W-:Y:S05]  /*b5b0*/  BRA `(.L_x_192) ;  /* 0xffffff74004c7947 */ /* 0x000fea000383ffff */
.L_x_50:
[----:B-1----:R1:W2:Y:S02]  /*b5c0*/  SYNCS.PHASECHK.TRANS64.TRYWAIT P0, [R0+URZ+0xd0], R4 ;  /* 0x0000d004000075a7 */ /* 0x0022a400080011ff */
[----:B--2---:R-:W-:Y:S05]  /*b5d0*/  @!P0 NANOSLEEP.SYNCS 0x989680 ;  /* 0x009896800000895d */ /* 0x004fea0003900000 */
[----:B------:R-:W2:Y:S02]  /*b5e0*/  @!P0 SYNCS.PHASECHK.TRANS64 P0, [R0+URZ+0xd0], R4 ;  /* 0x0000d004000085a7 */ /* 0x000ea400080010ff */
[----:B--2---:R-:W-:Y:S05]  /*b5f0*/  @!P0 BRA `(.L_x_50) ;  /* 0xfffffffc00f08947 */ /* 0x004fea000383ffff */
[----:B------:R-:W-:Y:S05]  /*b600*/  BRA `(.L_x_193) ;  /* 0xffffff7400ac7947 */ /* 0x000fea000383ffff */
.L_x_51:
[----:B------:R-:W-:-:S07]  /*b610*/  MOV R0, UR4 ;  /* 0x0000000400007c02 */ /* 0x000fce0008000f00 */
.L_x_194:
[----:B-1----:R1:W2:Y:S02]  /*b620*/  SYNCS.PHASECHK.TRANS64.TRYWAIT P0, [R0+URZ+0x80], R5 ;  /* 0x00008005000075a7 */ /* 0x0022a400080011ff */
[----:B--2---:R-:W-:Y:S05]  /*b630*/  @!P0 NANOSLEEP.SYNCS 0x989680 ;  /* 0x009896800000895d */ /* 0x004fea0003900000 */
[----:B------:R-:W2:Y:S02]  /*b640*/  @!P0 SYNCS.PHASECHK.TRANS64 P0, [R0+URZ+0x80], R5 ;  /* 0x00008005000085a7 */ /* 0x000ea400080010ff */
[----:B--2---:R-:W-:Y:S05]  /*b650*/  @!P0 BRA `(.L_x_194) ;  /* 0xfffffffc00f08947 */ /* 0x004fea000383ffff */
[----:B------:R-:W-:Y:S05]  /*b660*/  BRA `(.L_x_195) ;  /* 0xffffff7400bc7947 */ /* 0x000fea000383ffff */
.L_x_52:
[----:B-1----:R1:W2:Y:S02]  /*b670*/  SYNCS.PHASECHK.TRANS64.TRYWAIT P1, [R0+URZ+0x70], R4 ;  /* 0x00007004000075a7 */ /* 0x0022a400080211ff */
[----:B--2---:R-:W-:Y:S05]  /*b680*/  @!P1 NANOSLEEP.SYNCS 0x989680 ;  /* 0x009896800000995d */ /* 0x004fea0003900000 */
[----:B------:R-:W2:Y:S02]  /*b690*/  @!P1 SYNCS.PHASECHK.TRANS64 P1, [R0+URZ+0x70], R4 ;  /* 0x00007004000095a7 */ /* 0x000ea400080210ff */
[----:B--2---:R-:W-:Y:S05]  /*b6a0*/  @!P1 BRA `(.L_x_52) ;  /* 0xfffffffc00f09947 */ /* 0x004fea000383ffff */
[----:B------:R-:W-:Y:S05]  /*b6b0*/  BRA `(.L_x_196) ;  /* 0xffffff7400ec7947 */ /* 0x000fea000383ffff */
.L_x_55:
[----:B------:R-:W-:-:S07]  /*b6c0*/  MOV R0, UR4 ;  /* 0x0000000400007c02 */ /* 0x000fce0008000f00 */
.L_x_197:
[----:B-1----:R1:W2:Y:S02]  /*b6d0*/  SYNCS.PHASECHK.TRANS64.TRYWAIT P0, [R0+URZ+0x80], R2 ;  /* 0x00008002000075a7 */ /* 0x0022a400080011ff */
[----:B--2---:R-:W-:Y:S05]  /*b6e0*/  @!P0 NANOSLEEP.SYNCS 0x989680 ;  /* 0x009896800000895d */ /* 0x004fea0003900000 */
[----:B------:R-:W2:Y:S02]  /*b6f0*/  @!P0 SYNCS.PHASECHK.TRANS64 P0, [R0+URZ+0x80], R2 ;  /* 0x00008002000085a7 */ /* 0x000ea400080010ff */
[----:B--2---:R-:W-:Y:S05]  /*b700*/  @!P0 BRA `(.L_x_197) ;  /* 0xfffffffc00f08947 */ /* 0x004fea000383ffff */
[----:B------:R-:W-:Y:S05]  /*b710*/  BRA `(.L_x_54) ;  /* 0xffffff7800407947 */ /* 0x000fea000383ffff */
.L_x_64:
[----:B-1----:R-:W-:-:S04]  /*b720*/  MOV R4, UR5 ;  /* 0x0000000500047c02 */ /* 0x002fc80008000f00 */
[----:B------:R1:W2:Y:S03]  /*b730*/  SYNCS.PHASECHK.TRANS64.TRYWAIT P0, [R4+URZ+0x8], R5 ;  /* 0x00000805040075a7 */ /* 0x0002a600080011ff */
[----:B--2---:R-:W-:Y:S05]  /*b740*/  @!P0 NANOSLEEP.SYNCS 0x989680 ;  /* 0x009896800000895d */ /* 0x004fea0003900000 */
[----:B------:R-:W2:Y:S02]  /*b750*/  @!P0 SYNCS.PHASECHK.TRANS64 P0, [R4+URZ+0x8], R5 ;  /* 0x00000805040085a7 */ /* 0x000ea400080010ff */
[----:B--2---:R-:W-:Y:S05]  /*b760*/  @!P0 BRA `(.L_x_64) ;  /* 0xfffffffc00ec8947 */ /* 0x004fea000383ffff */
[----:B------:R-:W-:Y:S05]  /*b770*/  BRA `(.L_x_63) ;  /* 0xffffff7800fc7947 */ /* 0x000fea000383ffff */
.L_x_66:
[----:B------:R-:W-:Y:S01]  /*b780*/  BSSY B0, `(.L_x_198) ;  /* 0x0000006000007945 */ /* 0x000fe20003800000 */
[----:B------:R-:W-:-:S07]  /*b790*/  MOV R15, 0xffffffff ;  /* 0xffffffff000f7802 */ /* 0x000fce0000000f00 */
[----:B-1---5:R-:W-:Y:S05]  /*b7a0*/  WARPSYNC.COLLECTIVE R15, `(.L_x_199) ;  /* 0x000000000f0c7348 */ /* 0x022fea0003c00000 */
[----:B------:R-:W-:Y:S02]  /*b7b0*/  ELECT P6, UR79, PT ;  /* 0x00000000004f782f */ /* 0x000fe400038c0000 */
[----:B------:R-:W-:Y:S01]  /*b7c0*/  MOV R14, UR79 ;  /* 0x0000004f000e7c02 */ /* 0x000fe20008000f00 */
[----:B-1---5:R-:W-:Y:S10]  /*b7d0*/  ENDCOLLECTIVE ;  /* 0x000000000000791b */ /* 0x022ff40003800000 */
.L_x_199:
[----:B------:R-:W-:Y:S05]  /*b7e0*/  BSYNC B0 ;  /* 0x0000000000007941 */ /* 0x000fea0003800000 */
.L_x_198:
[----:B------:R-:W-:Y:S05]  /*b7f0*/  BRA `(.L_x_200) ;  /* 0xffffff7c00307947 */ /* 0x000fea000383ffff */
.L_x_68:
[----:B-1----:R-:W-:-:S04]  /*b800*/  MOV R2, UR5 ;  /* 0x0000000500027c02 */ /* 0x002fc80008000f00 */
[----:B------:R1:W2:Y:S03]  /*b810*/  SYNCS.PHASECHK.TRANS64.TRYWAIT P0, [R2+URZ+0x8], R3 ;  /* 0x00000803020075a7 */ /* 0x0002a600080011ff */
[----:B--2---:R-:W-:Y:S05]  /*b820*/  @!P0 NANOSLEEP.SYNCS 0x989680 ;  /* 0x009896800000895d */ /* 0x004fea0003900000 */
[----:B------:R-:W2:Y:S02]  /*b830*/  @!P0 SYNCS.PHASECHK.TRANS64 P0, [R2+URZ+0x8], R3 ;  /* 0x00000803020085a7 */ /* 0x000ea400080010ff */
[----:B--2---:R-:W-:Y:S05]  /*b840*/  @!P0 BRA `(.L_x_68) ;  /* 0xfffffffc00ec8947 */ /* 0x004fea000383ffff */
[----:B------:R-:W-:Y:S05]  /*b850*/  BRA `(.L_x_67) ;  /* 0xffffff7c00347947 */ /* 0x000fea000383ffff */
.L_x_69:
[----:B-1----:R1:W2:Y:S02]  /*b860*/  SYNCS.PHASECHK.TRANS64.TRYWAIT P0, [R0+URZ+0x70], R4 ;  /* 0x00007004000075a7 */ /* 0x0022a400080011ff */
[----:B--2---:R-:W-:Y:S05]  /*b870*/  @!P0 NANOSLEEP.SYNCS 0x989680 ;  /* 0x009896800000895d */ /* 0x004fea0003900000 */
[----:B------:R-:W2:Y:S02]  /*b880*/  @!P0 SYNCS.PHASECHK.TRANS64 P0, [R0+URZ+0x70], R4 ;  /* 0x00007004000085a7 */ /* 0x000ea400080010ff */
[----:B--2---:R-:W-:Y:S05]  /*b890*/  @!P0 BRA `(.L_x_69) ;  /* 0xfffffffc00f08947 */ /* 0x004fea000383ffff */
[----:B------:R-:W-:Y:S05]  /*b8a0*/  BRA `(.L_x_201) ;  /* 0xffffff8000447947 */ /* 0x000fea000383ffff */
.L_x_71:
[----:B------:R-:W-:-:S13]  /*b8b0*/  R2UR UR4, R4 ;  /* 0x00000000040472ca */ /* 0x000fda00000e0000 */
[----:B------:R-:W-:-:S07]  /*b8c0*/  MOV R0, UR4 ;  /* 0x0000000400007c02 */ /* 0x000fce0008000f00 */
.L_x_202:
[----:B-1----:R1:W2:Y:S02]  /*b8d0*/  SYNCS.PHASECHK.TRANS64.TRYWAIT P0, [R0+URZ+0xb0], R5 ;  /* 0x0000b005000075a7 */ /* 0x0022a400080011ff */
[----:B--2---:R-:W-:Y:S05]  /*b8e0*/  @!P0 NANOSLEEP.SYNCS 0x989680 ;  /* 0x009896800000895d */ /* 0x004fea0003900000 */
[----:B------:R-:W2:Y:S02]  /*b8f0*/  @!P0 SYNCS.PHASECHK.TRANS64 P0, [R0+URZ+0xb0], R5 ;  /* 0x0000b005000085a7 */ /* 0x000ea400080010ff */
[----:B--2---:R-:W-:Y:S05]  /*b900*/  @!P0 BRA `(.L_x_202) ;  /* 0xfffffffc00f08947 */ /* 0x004fea000383ffff */
[----:B------:R-:W-:Y:S05]  /*b910*/  BRA `(.L_x_203) ;  /* 0xffffff8000987947 */ /* 0x000fea000383ffff */
.L_x_74:
[----:B------:R-:W-:Y:S07]  /*b920*/  MOV R0, UR5 ;  /* 0x0000000500007c02 */ /* 0x000fee0008000f00 */
.L_x_204:
[----:B-1----:R1:W2:Y:S02]  /*b930*/  SYNCS.PHASECHK.TRANS64.TRYWAIT P0, [R0+URZ], R5 ;  /* 0x00000005000075a7 */ /* 0x0022a400080011ff */
[----:B--2---:R-:W-:Y:S05]  /*b940*/  @!P0 NANOSLEEP.SYNCS 0x989680 ;  /* 0x009896800000895d */ /* 0x004fea0003900000 */
[----:B------:R-:W2:Y:S02]  /*b950*/  @!P0 SYNCS.PHASECHK.TRANS64 P0, [R0+URZ], R5 ;  /* 0x00000005000085a7 */ /* 0x000ea400080010ff */
[----:B--2---:R-:W-:Y:S05]  /*b960*/  @!P0 BRA `(.L_x_204) ;  /* 0xfffffffc00f08947 */ /* 0x004fea000383ffff */
[----:B------:R-:W-:Y:S05]  /*b970*/  BRA `(.L_x_73) ;  /* 0xffffff8000b07947 */ /* 0x000fea000383ffff */
.L_x_78:
[----:B-1----:R-:W-:-:S07]  /*b980*/  MOV R0, UR4 ;  /* 0x0000000400007c02 */ /* 0x002fce0008000f00 */
.L_x_205:
[----:B-1----:R1:W2:Y:S02]  /*b990*/  SYNCS.PHASECHK.TRANS64.TRYWAIT P0, [R0+URZ], R3 ;  /* 0x00000003000075a7 */ /* 0x0022a400080011ff */
[----:B--2---:R-:W-:Y:S05]  /*b9a0*/  @!P0 NANOSLEEP.SYNCS 0x989680 ;  /* 0x009896800000895d */ /* 0x004fea0003900000 */
[----:B------:R-:W2:Y:S02]  /*b9b0*/  @!P0 SYNCS.PHASECHK.TRANS64 P0, [R0+URZ], R3 ;  /* 0x00000003000085a7 */ /* 0x000ea400080010ff */
[----:B--2---:R-:W-:Y:S05]  /*b9c0*/  @!P0 BRA `(.L_x_205) ;  /* 0xfffffffc00f08947 */ /* 0x004fea000383ffff */
[----:B------:R-:W-:Y:S05]  /*b9d0*/  BRA `(.L_x_206) ;  /* 0xffffff8800c87947 */ /* 0x000fea000383ffff */
.L_x_79:
[----:B------:R-:W-:-:S07]  /*b9e0*/  MOV R0, UR5 ;  /* 0x0000000500007c02 */ /* 0x000fce0008000f00 */
.L_x_207:
[----:B-1----:R1:W2:Y:S02]  /*b9f0*/  SYNCS.PHASECHK.TRANS64.TRYWAIT P0, [R0+URZ], R3 ;  /* 0x00000003000075a7 */ /* 0x0022a400080011ff */
[----:B--2---:R-:W-:Y:S05]  /*ba00*/  @!P0 NANOSLEEP.SYNCS 0x989680 ;  /* 0x009896800000895d */ /* 0x004fea0003900000 */
[----:B------:R-:W2:Y:S02]  /*ba10*/  @!P0 SYNCS.PHASECHK.TRANS64 P0, [R0+URZ], R3 ;  /* 0x00000003000085a7 */ /* 0x000ea400080010ff */
[----:B--2---:R-:W-:Y:S05]  /*ba20*/  @!P0 BRA `(.L_x_207) ;  /* 0xfffffffc00f08947 */ /* 0x004fea000383ffff */
[----:B------:R-:W-:Y:S05]  /*ba30*/  BRA `(.L_x_208) ;  /* 0xffffff8800d87947 */ /* 0x000fea000383ffff */
.L_x_80:
[----:B------:R-:W-:-:S07]  /*ba40*/  MOV R0, UR5 ;  /* 0x0000000500007c02 */ /* 0x000fce0008000f00 */
.L_x_209:
[----:B-1----:R1:W2:Y:S02]  /*ba50*/  SYNCS.PHASECHK.TRANS64.TRYWAIT P0, [R0+URZ], R3 ;  /* 0x00000003000075a7 */ /* 0x0022a400080011ff */
[----:B--2---:R-:W-:Y:S05]  /*ba60*/  @!P0 NANOSLEEP.SYNCS 0x989680 ;  /* 0x009896800000895d */ /* 0x004fea0003900000 */
[----:B------:R-:W2:Y:S02]  /*ba70*/  @!P0 SYNCS.PHASECHK.TRANS64 P0, [R0+URZ], R3 ;  /* 0x00000003000085a7 */ /* 0x000ea400080010ff */
[----:B--2---:R-:W-:Y:S05]  /*ba80*/  @!P0 BRA `(.L_x_209) ;  /* 0xfffffffc00f08947 */ /* 0x004fea000383ffff */
[----:B------:R-:W-:Y:S05]  /*ba90*/  BRA `(.L_x_210) ;  /* 0xffffff8800e47947 */ /* 0x000fea000383ffff */
.L_x_83:
[----:B------:R-:W-:-:S07]  /*baa0*/  MOV R0, UR62 ;  /* 0x0000003e00007c02 */ /* 0x000fce0008000f00 */
.L_x_211:
[----:B-1----:R1:W2:Y:S02]  /*bab0*/  SYNCS.PHASECHK.TRANS64.TRYWAIT P1, [R0+URZ+0xf0], R2 ;  /* 0x0000f002000075a7 */ /* 0x0022a400080211ff */
[----:B--2---:R-:W-:Y:S05]  /*bac0*/  @!P1 NANOSLEEP.SYNCS 0x989680 ;  /* 0x009896800000995d */ /* 0x004fea0003900000 */
[----:B------:R-:W2:Y:S02]  /*bad0*/  @!P1 SYNCS.PHASECHK.TRANS64 P1, [R0+URZ+0xf0], R2 ;  /* 0x0000f002000095a7 */ /* 0x000ea400080210ff */
[----:B--2---:R-:W-:Y:S05]  /*bae0*/  @!P1 BRA `(.L_x_211) ;  /* 0xfffffffc00f09947 */ /* 0x004fea000383ffff */
[----:B------:R-:W-:Y:S05]  /*baf0*/  BRA `(.L_x_212) ;  /* 0xffffff8c00347947 */ /* 0x000fea000383ffff */
.L_x_88:
[----:B--2---:R2:W4:Y:S02]  /*bb00*/  SYNCS.PHASECHK.TRANS64.TRYWAIT P0, [R0+URZ+0x70], R2 ;  /* 0x00007002000075a7 */ /* 0x00452400080011ff */
[----:B----4-:R-:W-:Y:S05]  /*bb10*/  @!P0 NANOSLEEP.SYNCS 0x989680 ;  /* 0x009896800000895d */ /* 0x010fea0003900000 */
[----:B------:R-:W4:Y:S02]  /*bb20*/  @!P0 SYNCS.PHASECHK.TRANS64 P0, [R0+URZ+0x70], R2 ;  /* 0x00007002000085a7 */ /* 0x000f2400080010ff */
[----:B----4-:R-:W-:Y:S05]  /*bb30*/  @!P0 BRA `(.L_x_88) ;  /* 0xfffffffc00f08947 */ /* 0x010fea000383ffff */
[----:B------:R-:W-:Y:S05]  /*bb40*/  BRA `(.L_x_213) ;  /* 0xffffff9000447947 */ /* 0x000fea000383ffff */
.L_x_91:
[----:B------:R-:W-:Y:S07]  /*bb50*/  MOV R0, UR4 ;  /* 0x0000000400007c02 */ /* 0x000fee0008000f00 */
.L_x_214:
[----:B--2---:R2:W4:Y:S02]  /*bb60*/  SYNCS.PHASECHK.TRANS64.TRYWAIT P0, [R0+URZ+0x68], R2 ;  /* 0x00006802000075a7 */ /* 0x00452400080011ff */
[----:B----4-:R-:W-:Y:S05]  /*bb70*/  @!P0 NANOSLEEP.SYNCS 0x989680 ;  /* 0x009896800000895d */ /* 0x010fea0003900000 */
[----:B------:R-:W4:Y:S02]  /*bb80*/  @!P0 SYNCS.PHASECHK.TRANS64 P0, [R0+URZ+0x68], R2 ;  /* 0x00006802000085a7 */ /* 0x000f2400080010ff */
[----:B----4-:R-:W-:Y:S05]  /*bb90*/  @!P0 BRA `(.L_x_214) ;  /* 0xfffffffc00f08947 */ /* 0x010fea000383ffff */
[----:B------:R-:W-:Y:S05]  /*bba0*/  BRA `(.L_x_90) ;  /* 0xffffff9400247947 */ /* 0x000fea000383ffff */
.L_x_94:
[----:B------:R-:W-:Y:S07]  /*bbb0*/  MOV R0, UR4 ;  /* 0x0000000400007c02 */ /* 0x000fee0008000f00 */
.L_x_215:
[----:B-1----:R1:W2:Y:S02]  /*bbc0*/  SYNCS.PHASECHK.TRANS64.TRYWAIT P0, [R0+URZ+0x40], R32 ;  /* 0x00004020000075a7 */ /* 0x0022a400080011ff */
[----:B--2---:R-:W-:Y:S05]  /*bbd0*/  @!P0 NANOSLEEP.SYNCS 0x989680 ;  /* 0x009896800000895d */ /* 0x004fea0003900000 */
[----:B------:R-:W2:Y:S02]  /*bbe0*/  @!P0 SYNCS.PHASECHK.TRANS64 P0, [R0+URZ+0x40], R32 ;  /* 0x00004020000085a7 */ /* 0x000ea400080010ff */
[----:B--2---:R-:W-:Y:S05]  /*bbf0*/  @!P0 BRA `(.L_x_215) ;  /* 0xfffffffc00f08947 */ /* 0x004fea000383ffff */
[----:B------:R-:W-:Y:S05]  /*bc00*/  BRA `(.L_x_216) ;  /* 0xffffff9400a07947 */ /* 0x000fea000383ffff */
.L_x_95:
[----:B------:R-:W-:Y:S07]  /*bc10*/  MOV R0, UR4 ;  /* 0x0000000400007c02 */ /* 0x000fee0008000f00 */
.L_x_217:
[----:B-1----:R1:W2:Y:S02]  /*bc20*/  SYNCS.PHASECHK.TRANS64.TRYWAIT P0, [R0+URZ+0x48], R32 ;  /* 0x00004820000075a7 */ /* 0x0022a400080011ff */
[----:B--2---:R-:W-:Y:S05]  /*bc30*/  @!P0 NANOSLEEP.SYNCS 0x989680 ;  /* 0x009896800000895d */ /* 0x004fea0003900000 */
[----:B------:R-:W2:Y:S02]  /*bc40*/  @!P0 SYNCS.PHASECHK.TRANS64 P0, [R0+URZ+0x48], R32 ;  /* 0x00004820000085a7 */ /* 0x000ea400080010ff */
[----:B--2---:R-:W-:Y:S05]  /*bc50*/  @!P0 BRA `(.L_x_217) ;  /* 0xfffffffc00f08947 */ /* 0x004fea000383ffff */
[----:B------:R-:W-:Y:S05]  /*bc60*/  BRA `(.L_x_218) ;  /* 0xffffff9400f87947 */ /* 0x000fea000383ffff */
.L_x_96:
[----:B------:R-:W-:Y:S07]  /*bc70*/  MOV R0, UR4 ;  /* 0x0000000400007c02 */ /* 0x000fee0008000f00 */
.L_x_219:
[----:B-1----:R1:W2:Y:S02]  /*bc80*/  SYNCS.PHASECHK.TRANS64.TRYWAIT P0, [R0+URZ+0x50], R32 ;  /* 0x00005020000075a7 */ /* 0x0022a400080011ff */
[----:B--2---:R-:W-:Y:S05]  /*bc90*/  @!P0 NANOSLEEP.SYNCS 0x989680 ;  /* 0x009896800000895d */ /* 0x004fea0003900000 */
[----:B------:R-:W2:Y:S02]  /*bca0*/  @!P0 SYNCS.PHASECHK.TRANS64 P0, [R0+URZ+0x50], R32 ;  /* 0x00005020000085a7 */ /* 0x000ea400080010ff */
[----:B--2---:R-:W-:Y:S05]  /*bcb0*/  @!P0 BRA `(.L_x_219) ;  /* 0xfffffffc00f08947 */ /* 0x004fea000383ffff */
[----:B------:R-:W-:Y:S05]  /*bcc0*/  BRA `(.L_x_220) ;  /* 0xffffff9800587947 */ /* 0x000fea000383ffff */
.L_x_97:
[----:B------:R-:W-:Y:S07]  /*bcd0*/  MOV R0, UR4 ;  /* 0x0000000400007c02 */ /* 0x000fee0008000f00 */
.L_x_221:
[----:B-1----:R1:W2:Y:S02]  /*bce0*/  SYNCS.PHASECHK.TRANS64.TRYWAIT P0, [R0+URZ+0x58], R32 ;  /* 0x00005820000075a7 */ /* 0x0022a400080011ff */
[----:B--2---:R-:W-:Y:S05]  /*bcf0*/  @!P0 NANOSLEEP.SYNCS 0x989680 ;  /* 0x009896800000895d */ /* 0x004fea0003900000 */
[----:B------:R-:W2:Y:S02]  /*bd00*/  @!P0 SYNCS.PHASECHK.TRANS64 P0, [R0+URZ+0x58], R32 ;  /* 0x00005820000085a7 */ /* 0x000ea400080010ff */
[----:B--2---:R-:W-:Y:S05]  /*bd10*/  @!P0 BRA `(.L_x_221) ;  /* 0xfffffffc00f08947 */ /* 0x004fea000383ffff */
[----:B------:R-:W-:Y:S05]  /*bd20*/  BRA `(.L_x_222) ;  /* 0xffffff9800b87947 */ /* 0x000fea000383ffff */
.L_x_98:
[----:B------:R-:W-:Y:S07]  /*bd30*/  MOV R0, UR4 ;  /* 0x0000000400007c02 */ /* 0x000fee0008000f00 */
.L_x_223:
[----:B-1----:R1:W2:Y:S02]  /*bd40*/  SYNCS.PHASECHK.TRANS64.TRYWAIT P0, [R0+URZ+0x40], R14 ;  /* 0x0000400e000075a7 */ /* 0x0022a400080011ff */
[----:B--2---:R-:W-:Y:S05]  /*bd50*/  @!P0 NANOSLEEP.SYNCS 0x989680 ;  /* 0x009896800000895d */ /* 0x004fea0003900000 */
[----:B------:R-:W2:Y:S02]  /*bd60*/  @!P0 SYNCS.PHASECHK.TRANS64 P0, [R0+URZ+0x40], R14 ;  /* 0x0000400e000085a7 */ /* 0x000ea400080010ff */
[----:B--2---:R-:W-:Y:S05]  /*bd70*/  @!P0 BRA `(.L_x_223) ;  /* 0xfffffffc00f08947 */ /* 0x004fea000383ffff */
[----:B------:R-:W-:Y:S05]  /*bd80*/  BRA `(.L_x_224) ;  /* 0xffffff9c001c7947 */ /* 0x000fea000383ffff */
.L_x_99:
[----:B------:R-:W-:Y:S07]  /*bd90*/  MOV R0, UR4 ;  /* 0x0000000400007c02 */ /* 0x000fee0008000f00 */
.L_x_225:
[----:B-1----:R1:W2:Y:S02]  /*bda0*/  SYNCS.PHASECHK.TRANS64.TRYWAIT P0, [R0+URZ+0x48], R14 ;  /* 0x0000480e000075a7 */ /* 0x0022a400080011ff */
[----:B--2---:R-:W-:Y:S05]  /*bdb0*/  @!P0 NANOSLEEP.SYNCS 0x989680 ;  /* 0x009896800000895d */ /* 0x004fea0003900000 */
[----:B------:R-:W2:Y:S02]  /*bdc0*/  @!P0 SYNCS.PHASECHK.TRANS64 P0, [R0+URZ+0x48], R14 ;  /* 0x0000480e000085a7 */ /* 0x000ea400080010ff */
[----:B--2---:R-:W-:Y:S05]  /*bdd0*/  @!P0 BRA `(.L_x_225) ;  /* 0xfffffffc00f08947 */ /* 0x004fea000383ffff */
[----:B------:R-:W-:Y:S05]  /*bde0*/  BRA `(.L_x_226) ;  /* 0xffffff9c007c7947 */ /* 0x000fea000383ffff */
.L_x_100:
[----:B------:R-:W-:Y:S07]  /*bdf0*/  MOV R0, UR4 ;  /* 0x0000000400007c02 */ /* 0x000fee0008000f00 */
.L_x_227:
[----:B-1----:R1:W2:Y:S02]  /*be00*/  SYNCS.PHASECHK.TRANS64.TRYWAIT P0, [R0+URZ+0x50], R14 ;  /* 0x0000500e000075a7 */ /* 0x0022a400080011ff */
[----:B--2---:R-:W-:Y:S05]  /*be10*/  @!P0 NANOSLEEP.SYNCS 0x989680 ;  /* 0x009896800000895d */ /* 0x004fea0003900000 */
[----:B------:R-:W2:Y:S02]  /*be20*/  @!P0 SYNCS.PHASECHK.TRANS64 P0, [R0+URZ+0x50], R14 ;  /* 0x0000500e000085a7 */ /* 0x000ea400080010ff */
[----:B--2---:R-:W-:Y:S05]  /*be30*/  @!P0 BRA `(.L_x_227) ;  /* 0xfffffffc00f08947 */ /* 0x004fea000383ffff */
[----:B------:R-:W-:Y:S05]  /*be40*/  BRA `(.L_x_228) ;  /* 0xffffff9c00dc7947 */ /* 0x000fea000383ffff */
.L_x_101:
[----:B------:R-:W-:Y:S07]  /*be50*/  MOV R0, UR4 ;  /* 0x0000000400007c02 */ /* 0x000fee0008000f00 */
.L_x_229:
[----:B-1----:R1:W2:Y:S02]  /*be60*/  SYNCS.PHASECHK.TRANS64.TRYWAIT P0, [R0+URZ+0x58], R14 ;  /* 0x0000580e000075a7 */ /* 0x0022a400080011ff */
[----:B--2---:R-:W-:Y:S05]  /*be70*/  @!P0 NANOSLEEP.SYNCS 0x989680 ;  /* 0x009896800000895d */ /* 0x004fea0003900000 */
[----:B------:R-:W2:Y:S02]  /*be80*/  @!P0 SYNCS.PHASECHK.TRANS64 P0, [R0+URZ+0x58], R14 ;  /* 0x0000580e000085a7 */ /* 0x000ea400080010ff */
[----:B--2---:R-:W-:Y:S05]  /*be90*/  @!P0 BRA `(.L_x_229) ;  /* 0xfffffffc00f08947 */ /* 0x004fea000383ffff */
[----:B------:R-:W-:Y:S05]  /*bea0*/  BRA `(.L_x_230) ;  /* 0xffffffa0007c7947 */ /* 0x000fea000383ffff */
.L_x_103:
[----:B------:R-:W-:-:S07]  /*beb0*/  MOV R0, UR4 ;  /* 0x0000000400007c02 */ /* 0x000fce0008000f00 */
.L_x_231:
[----:B-1----:R1:W4:Y:S02]  /*bec0*/  SYNCS.PHASECHK.TRANS64.TRYWAIT P0, [R0+URZ+0x40], R32 ;  /* 0x00004020000075a7 */ /* 0x00232400080011ff */
[----:B----4-:R-:W-:Y:S05]  /*bed0*/  @!P0 NANOSLEEP.SYNCS 0x989680 ;  /* 0x009896800000895d */ /* 0x010fea0003900000 */
[----:B------:R-:W4:Y:S02]  /*bee0*/  @!P0 SYNCS.PHASECHK.TRANS64 P0, [R0+URZ+0x40], R32 ;  /* 0x00004020000085a7 */ /* 0x000f2400080010ff */
[----:B----4-:R-:W-:Y:S05]  /*bef0*/  @!P0 BRA `(.L_x_231) ;  /* 0xfffffffc00f08947 */ /* 0x010fea000383ffff */
[----:B------:R-:W-:Y:S05]  /*bf00*/  BRA `(.L_x_232) ;  /* 0xffffffa000fc7947 */ /* 0x000fea000383ffff */
.L_x_104:
[----:B-1----:R-:W-:-:S07]  /*bf10*/  MOV R0, UR4 ;  /* 0x0000000400007c02 */ /* 0x002fce0008000f00 */
.L_x_233:
[----:B-1----:R1:W4:Y:S02]  /*bf20*/  SYNCS.PHASECHK.TRANS64.TRYWAIT P0, [R0+URZ+0x48], R32 ;  /* 0x00004820000075a7 */ /* 0x00232400080011ff */
[----:B----4-:R-:W-:Y:S05]  /*bf30*/  @!P0 NANOSLEEP.SYNCS 0x989680 ;  /* 0x009896800000895d */ /* 0x010fea0003900000 */
[----:B------:R-:W4:Y:S02]  /*bf40*/  @!P0 SYNCS.PHASECHK.TRANS64 P0, [R0+URZ+0x48], R32 ;  /* 0x00004820000085a7 */ /* 0x000f2400080010ff */
[----:B----4-:R-:W-:Y:S05]  /*bf50*/  @!P0 BRA `(.L_x_233) ;  /* 0xfffffffc00f08947 */ /* 0x010fea000383ffff */
[----:B------:R-:W-:Y:S05]  /*bf60*/  BRA `(.L_x_234) ;  /* 0xffffffa000ec7947 */ /* 0x000fea000383ffff */
.L_x_105:
[----:B------:R-:W-:-:S07]  /*bf70*/  MOV R2, UR4 ;  /* 0x0000000400027c02 */ /* 0x000fce0008000f00 */
.L_x_235:
[----:B-1----:R1:W4:Y:S02]  /*bf80*/  SYNCS.PHASECHK.TRANS64.TRYWAIT P0, [R2+URZ+0x50], R32 ;  /* 0x00005020020075a7 */ /* 0x00232400080011ff */
[----:B----4-:R-:W-:Y:S05]  /*bf90*/  @!P0 NANOSLEEP.SYNCS 0x989680 ;  /* 0x009896800000895d */ /* 0x010fea0003900000 */
[----:B------:R-:W4:Y:S02]  /*bfa0*/  @!P0 SYNCS.PHASECHK.TRANS64 P0, [R2+URZ+0x50], R32 ;  /* 0x00005020020085a7 */ /* 0x000f2400080010ff */
[----:B----4-:R-:W-:Y:S05]  /*bfb0*/  @!P0 BRA `(.L_x_235) ;  /* 0xfffffffc00f08947 */ /* 0x010fea000383ffff */
[----:B------:R-:W-:Y:S05]  /*bfc0*/  BRA `(.L_x_236) ;  /* 0xffffffa000e07947 */ /* 0x000fea000383ffff */
.L_x_107:
[----:B--2---:R2:W3:Y:S02]  /*bfd0*/  SYNCS.PHASECHK.TRANS64.TRYWAIT P0, [R0+URZ+0x70], R2 ;  /* 0x00007002000075a7 */ /* 0x0044e400080011ff */
[----:B---3--:R-:W-:Y:S05]  /*bfe0*/  @!P0 NANOSLEEP.SYNCS 0x989680 ;  /* 0x009896800000895d */ /* 0x008fea0003900000 */
[----:B------:R-:W3:Y:S02]  /*bff0*/  @!P0 SYNCS.PHASECHK.TRANS64 P0, [R0+URZ+0x70], R2 ;  /* 0x00007002000085a7 */ /* 0x000ee400080010ff */
[----:B---3--:R-:W-:Y:S05]  /*c000*/  @!P0 BRA `(.L_x_107) ;  /* 0xfffffffc00f08947 */ /* 0x008fea000383ffff */
[----:B------:R-:W-:Y:S05]  /*c010*/  BRA `(.L_x_237) ;  /* 0xffffffa400b87947 */ /* 0x000fea000383ffff */
.L_x_118:
[----:B-1----:R-:W-:Y:S04]  /*c020*/  MOV R2, UR36 ;  /* 0x0000002400027c02 */ /* 0x002fe80008000f00 */
[----:B------:R1:W3:Y:S03]  /*c030*/  SYNCS.PHASECHK.TRANS64.TRYWAIT P1, [R2+URZ+0x20], R3 ;  /* 0x00002003020075a7 */ /* 0x0002e600080211ff */
[----:B---3--:R-:W-:Y:S05]  /*c040*/  @!P1 NANOSLEEP.SYNCS 0x989680 ;  /* 0x009896800000995d */ /* 0x008fea0003900000 */
[----:B------:R-:W3:Y:S02]  /*c050*/  @!P1 SYNCS.PHASECHK.TRANS64 P1, [R2+URZ+0x20], R3 ;  /* 0x00002003020095a7 */ /* 0x000ee400080210ff */
[----:B---3--:R-:W-:Y:S05]  /*c060*/  @!P1 BRA `(.L_x_118) ;  /* 0xfffffffc00ec9947 */ /* 0x008fea000383ffff */
[----:B------:R-:W-:Y:S05]  /*c070*/  BRA `(.L_x_117) ;  /* 0xffffffb000c07947 */ /* 0x000fea000383ffff */
.L_x_120:
[----:B-1----:R1:W4:Y:S02]  /*c080*/  SYNCS.PHASECHK.TRANS64.TRYWAIT P0, [R83+URZ+0x90], R0 ;  /* 0x00009000530075a7 */ /* 0x00232400080011ff */
[----:B----4-:R-:W-:Y:S05]  /*c090*/  @!P0 NANOSLEEP.SYNCS 0x989680 ;  /* 0x009896800000895d */ /* 0x010fea0003900000 */
[----:B------:R-:W4:Y:S02]  /*c0a0*/  @!P0 SYNCS.PHASECHK.TRANS64 P0, [R83+URZ+0x90], R0 ;  /* 0x00009000530085a7 */ /* 0x000f2400080010ff */
[----:B----4-:R-:W-:Y:S05]  /*c0b0*/  @!P0 BRA `(.L_x_120) ;  /* 0xfffffffc00f08947 */ /* 0x010fea000383ffff */
[----:B------:R-:W-:Y:S05]  /*c0c0*/  BRA `(.L_x_119) ;  /* 0xffffffb000e87947 */ /* 0x000fea000383ffff */
.L_x_129:
[----:B-1----:R1:W2:Y:S02]  /*c0d0*/  SYNCS.PHASECHK.TRANS64.TRYWAIT P0, [R2+URZ+0x20], R0 ;  /* 0x00002000020075a7 */ /* 0x0022a400080011ff */
[----:B--2---:R-:W-:Y:S05]  /*c0e0*/  @!P0 NANOSLEEP.SYNCS 0x989680 ;  /* 0x009896800000895d */ /* 0x004fea0003900000 */
[----:B------:R-:W2:Y:S02]  /*c0f0*/  @!P0 SYNCS.PHASECHK.TRANS64 P0, [R2+URZ+0x20], R0 ;  /* 0x00002000020085a7 */ /* 0x000ea400080010ff */
[----:B--2---:R-:W-:Y:S05]  /*c100*/  @!P0 BRA `(.L_x_129) ;  /* 0xfffffffc00f08947 */ /* 0x004fea000383ffff */
[----:B------:R-:W-:Y:S05]  /*c110*/  BRA `(.L_x_128) ;  /* 0xffffffb800947947 */ /* 0x000fea000383ffff */
.L_x_137:
[----:B-1----:R1:W2:Y:S02]  /*c120*/  SYNCS.PHASECHK.TRANS64.TRYWAIT P0, [R0+URZ+0x20], R6 ;  /* 0x00002006000075a7 */ /* 0x0022a400080011ff */
[----:B--2---:R-:W-:Y:S05]  /*c130*/  @!P0 NANOSLEEP.SYNCS 0x989680 ;  /* 0x009896800000895d */ /* 0x004fea0003900000 */
[----:B------:R-:W2:Y:S02]  /*c140*/  @!P0 SYNCS.PHASECHK.TRANS64 P0, [R0+URZ+0x20], R6 ;  /* 0x00002006000085a7 */ /* 0x000ea400080010ff */
[----:B--2---:R-:W-:Y:S05]  /*c150*/  @!P0 BRA `(.L_x_137) ;  /* 0xfffffffc00f08947 */ /* 0x004fea000383ffff */
[----:B------:R-:W-:Y:S05]  /*c160*/  BRA `(.L_x_136) ;  /* 0xffffffc000687947 */ /* 0x000fea000383ffff */
.L_x_145:
[----:B-1----:R1:W2:Y:S02]  /*c170*/  SYNCS.PHASECHK.TRANS64.TRYWAIT P0, [R0+URZ+0x20], R6 ;  /* 0x00002006000075a7 */ /* 0x0022a400080011ff */
[----:B--2---:R-:W-:Y:S05]  /*c180*/  @!P0 NANOSLEEP.SYNCS 0x989680 ;  /* 0x009896800000895d */ /* 0x004fea0003900000 */
[----:B------:R-:W2:Y:S02]  /*c190*/  @!P0 SYNCS.PHASECHK.TRANS64 P0, [R0+URZ+0x20], R6 ;  /* 0x00002006000085a7 */ /* 0x000ea400080010ff */
[----:B--2---:R-:W-:Y:S05]  /*c1a0*/  @!P0 BRA `(.L_x_145) ;  /* 0xfffffffc00f08947 */ /* 0x004fea000383ffff */
[----:B------:R-:W-:Y:S05]  /*c1b0*/  BRA `(.L_x_144) ;  /* 0xffffffc800407947 */ /* 0x000fea000383ffff */
.L_x_153:
[----:B-1----:R1:W2:Y:S02]  /*c1c0*/  SYNCS.PHASECHK.TRANS64.TRYWAIT P0, [R0+URZ+0x20], R6 ;  /* 0x00002006000075a7 */ /* 0x0022a400080011ff */
[----:B--2---:R-:W-:Y:S05]  /*c1d0*/  @!P0 NANOSLEEP.SYNCS 0x989680 ;  /* 0x009896800000895d */ /* 0x004fea0003900000 */
[----:B------:R-:W2:Y:S02]  /*c1e0*/  @!P0 SYNCS.PHASECHK.TRANS64 P0, [R0+URZ+0x20], R6 ;  /* 0x00002006000085a7 */ /* 0x000ea400080010ff */
[----:B--2---:R-:W-:Y:S05]  /*c1f0*/  @!P0 BRA `(.L_x_153) ;  /* 0xfffffffc00f08947 */ /* 0x004fea000383ffff */
[----:B------:R-:W-:Y:S05]  /*c200*/  BRA `(.L_x_152) ;  /* 0xffffffd000247947 */ /* 0x000fea000383ffff */
.L_x_161:
[----:B-1----:R1:W2:Y:S02]  /*c210*/  SYNCS.PHASECHK.TRANS64.TRYWAIT P0, [R0+URZ+0x20], R6 ;  /* 0x00002006000075a7 */ /* 0x0022a400080011ff */
[----:B--2---:R-:W-:Y:S05]  /*c220*/  @!P0 NANOSLEEP.SYNCS 0x989680 ;  /* 0x009896800000895d */ /* 0x004fea0003900000 */
[----:B------:R-:W2:Y:S02]  /*c230*/  @!P0 SYNCS.PHASECHK.TRANS64 P0, [R0+URZ+0x20], R6 ;  /* 0x00002006000085a7 */ /* 0x000ea400080010ff */
[----:B--2---:R-:W-:Y:S05]  /*c240*/  @!P0 BRA `(.L_x_161) ;  /* 0xfffffffc00f08947 */ /* 0x004fea000383ffff */
[----:B------:R-:W-:Y:S05]  /*c250*/  BRA `(.L_x_160) ;  /* 0xffffffd800147947 */ /* 0x000fea000383ffff */
.L_x_169:
[----:B-1----:R1:W2:Y:S02]  /*c260*/  SYNCS.PHASECHK.TRANS64.TRYWAIT P0, [R0+URZ+0x20], R6 ;  /* 0x00002006000075a7 */ /* 0x0022a400080011ff */
[----:B--2---:R-:W-:Y:S05]  /*c270*/  @!P0 NANOSLEEP.SYNCS 0x989680 ;  /* 0x009896800000895d */ /* 0x004fea0003900000 */
[----:B------:R-:W2:Y:S02]  /*c280*/  @!P0 SYNCS.PHASECHK.TRANS64 P0, [R0+URZ+0x20], R6 ;  /* 0x00002006000085a7 */ /* 0x000ea400080010ff */
[----:B--2---:R-:W-:Y:S05]  /*c290*/  @!P0 BRA `(.L_x_169) ;  /* 0xfffffffc00f08947 */ /* 0x004fea000383ffff */
[----:B------:R-:W-:Y:S05]  /*c2a0*/  BRA `(.L_x_168) ;  /* 0xffffffdc00fc7947 */ /* 0x000fea000383ffff */
.L_x_177:
[----:B-1----:R1:W2:Y:S02]  /*c2b0*/  SYNCS.PHASECHK.TRANS64.TRYWAIT P0, [R0+URZ+0x20], R87 ;  /* 0x00002057000075a7 */ /* 0x0022a400080011ff */
[----:B--2---:R-:W-:Y:S05]  /*c2c0*/  @!P0 NANOSLEEP.SYNCS 0x989680 ;  /* 0x009896800000895d */ /* 0x004fea0003900000 */
[----:B------:R-:W2:Y:S02]  /*c2d0*/  @!P0 SYNCS.PHASECHK.TRANS64 P0, [R0+URZ+0x20], R87 ;  /* 0x00002057000085a7 */ /* 0x000ea400080010ff */
[----:B--2---:R-:W-:Y:S05]  /*c2e0*/  @!P0 BRA `(.L_x_177) ;  /* 0xfffffffc00f08947 */ /* 0x004fea000383ffff */
[----:B------:R-:W-:Y:S05]  /*c2f0*/  BRA `(.L_x_176) ;  /* 0xffffffe400e47947 */ /* 0x000fea000383ffff */
        .weak           $__internal_0_$__cuda_sm10x_tcgen05_guardrail_trap_col_being_dealloced_not_returned_by_alloc
        .type           $__internal_0_$__cuda_sm10x_tcgen05_guardrail_trap_col_being_dealloced_not_returned_by_alloc,@function
        .size           $__internal_0_$__cuda_sm10x_tcgen05_guardrail_trap_col_being_dealloced_not_returned_by_alloc,($__internal_1_$__cuda_sm10x_tcgen05_guardrail_trap_phase_invalid_during_alloc - $__internal_0_$__cuda_sm10x_tcgen05_guardrail_trap_col_being_dealloced_not_returned_by_alloc)
$__internal_0_$__cuda_sm10x_tcgen05_guardrail_trap_col_being_dealloced_not_returned_by_alloc:
[----:B------:R-:W-:Y:S05]  /*c300*/  BPT.TRAP 0x1 ;  /* 0x000000040000795c */ /* 0x000fea0000300000 */
[----:B------:R-:W-:-:S04]  /*c310*/  HFMA2 R3, -RZ, RZ, 0, 0 ;  /* 0x00000000ff037431 */ /* 0x000fc800000001ff */
[----:B------:R-:W-:Y:S05]  /*c320*/  RET.REL.NODEC R2 `(_ZN7cutlass13device_kernelINS_4gemm6kernel13GemmUniversalIN4cute5tupleIJiiiiEEENS1_10collective13CollectiveMmaINS1_35MainloopSm100TmaUmmaWarpSpecializedILi2ELi2ELi4ENS5_IJNS4_1CILi2EEENSA_ILi1EEESC_EEEEENS5_IJNSA_ILi128EEENSA_ILi256EEESF_EEEfNS5_IJlSC_lEEEfSI_NS4_8TiledMMAINS4_8MMA_AtomIJNS4_23SM100_MMA_TF32_2x1SM_SSINS_10tfloat32_tESM_fLi128ELi256ELNS4_4UMMA5MajorE0ELSO_0ELNSN_7ScaleInE0ELSP_0EEEEEENS4_6LayoutINS5_IJSC_SC_SC_EEENS5_IJNSA_ILi0EEESU_SU_EEEEENS5_IJNS4_10UnderscoreESX_SX_EEEEENS4_18SM100_TMA_2SM_LOADENS4_14ComposedLayoutINS4_7SwizzleILi3ELi4ELi3EEENS4_18smem_ptr_flag_bitsILi32EEENSS_INS5_IJNSA_ILi8EEENSA_ILi32EEEEEENS5_IJS17_SC_EEEEEEEvNS4_8identityES10_S1B_vS1C_EENS_8epilogue10collective18CollectiveEpilogueINS1E_23Sm100TmaWarpSpecializedILi4ELi2ELi16ELb1ELb0EEEJNS5_IJNSA_ILi64EEESG_SF_EEENS5_IJNSS_IS1J_SC_EENSS_INS5_IJNSA_ILi16EEESB_EEENS5_IJSC_SF_EEEEEEEEfSI_fSI_NS1E_6fusion15FusionCallbacksIS1I_NS1R_17LinearCombinationIffffLNS_15FloatRoundStyleE2EEES1K_S1Q_JEEENS4_5SM1004TMEM4LOAD26SM100_TMEM_LOAD_32dp32b16xENS4_13SM90_TMA_LOADENS11_INS12_ILi2ELi4ELi3EEES15_NSS_INS5_IJS16_S1M_EEENS5_IJS1M_SC_EEEEEEENS4_39AutoVectorizingCopyWithAssumedAlignmentILi128EEENS4_14SM90_TMA_STOREES26_S28_S28_EEEvvEEEEvNT_6ParamsE) ;  /* 0xffffff3c02347950 */ /* 0x000fea0003c3ffff */
        .weak           $__internal_1_$__cuda_sm10x_tcgen05_guardrail_trap_phase_invalid_during_alloc
        .type           $__internal_1_$__cuda_sm10x_tcgen05_guardrail_trap_phase_invalid_during_alloc,@function
        .size           $__internal_1_$__cuda_sm10x_tcgen05_guardrail_trap_phase_invalid_during_alloc,($__internal_2_$__cuda_sm10x_tcgen05_guardrail_trap_unallocated_columns_being_dealloced - $__internal_1_$__cuda_sm10x_tcgen05_guardrail_trap_phase_invalid_during_alloc)
$__internal_1_$__cuda_sm10x_tcgen05_guardrail_trap_phase_invalid_during_alloc:
[----:B------:R-:W-:Y:S05]  /*c330*/  BPT.TRAP 0x1 ;  /* 0x000000040000795c */ /* 0x000fea0000300000 */
[----:B------:R-:W-:-:S04]  /*c340*/  MOV R3, 0x0 ;  /* 0x0000000000037802 */ /* 0x000fc80000000f00 */
[----:B------:R-:W-:Y:S05]  /*c350*/  RET.REL.NODEC R2 `(_ZN7cutlass13device_kernelINS_4gemm6kernel13GemmUniversalIN4cute5tupleIJiiiiEEENS1_10collective13CollectiveMmaINS1_35MainloopSm100TmaUmmaWarpSpecializedILi2ELi2ELi4ENS5_IJNS4_1CILi2EEENSA_ILi1EEESC_EEEEENS5_IJNSA_ILi128EEENSA_ILi256EEESF_EEEfNS5_IJlSC_lEEEfSI_NS4_8TiledMMAINS4_8MMA_AtomIJNS4_23SM100_MMA_TF32_2x1SM_SSINS_10tfloat32_tESM_fLi128ELi256ELNS4_4UMMA5MajorE0ELSO_0ELNSN_7ScaleInE0ELSP_0EEEEEENS4_6LayoutINS5_IJSC_SC_SC_EEENS5_IJNSA_ILi0EEESU_SU_EEEEENS5_IJNS4_10UnderscoreESX_SX_EEEEENS4_18SM100_TMA_2SM_LOADENS4_14ComposedLayoutINS4_7SwizzleILi3ELi4ELi3EEENS4_18smem_ptr_flag_bitsILi32EEENSS_INS5_IJNSA_ILi8EEENSA_ILi32EEEEEENS5_IJS17_SC_EEEEEEEvNS4_8identityES10_S1B_vS1C_EENS_8epilogue10collective18CollectiveEpilogueINS1E_23Sm100TmaWarpSpecializedILi4ELi2ELi16ELb1ELb0EEEJNS5_IJNSA_ILi64EEESG_SF_EEENS5_IJNSS_IS1J_SC_EENSS_INS5_IJNSA_ILi16EEESB_EEENS5_IJSC_SF_EEEEEEEEfSI_fSI_NS1E_6fusion15FusionCallbacksIS1I_NS1R_17LinearCombinationIffffLNS_15FloatRoundStyleE2EEES1K_S1Q_JEEENS4_5SM1004TMEM4LOAD26SM100_TMEM_LOAD_32dp32b16xENS4_13SM90_TMA_LOADENS11_INS12_ILi2ELi4ELi3EEES15_NSS_INS5_IJS16_S1M_EEENS5_IJS1M_SC_EEEEEEENS4_39AutoVectorizingCopyWithAssumedAlignmentILi128EEENS4_14SM90_TMA_STOREES26_S28_S28_EEEvvEEEEvNT_6ParamsE) ;  /* 0xffffff3c02287950 */ /* 0x000fea0003c3ffff */
        .weak           $__internal_2_$__cuda_sm10x_tcgen05_guardrail_trap_unallocated_columns_being_dealloced
        .type           $__internal_2_$__cuda_sm10x_tcgen05_guardrail_trap_unallocated_columns_being_dealloced,@function
        .size           $__internal_2_$__cuda_sm10x_tcgen05_guardrail_trap_unallocated_columns_being_dealloced,(.L_x_239 - $__internal_2_$__cuda_sm10x_tcgen05_guardrail_trap_unallocated_columns_being_dealloced)
$__internal_2_$__cuda_sm10x_tcgen05_guardrail_trap_unallocated_columns_being_dealloced:
[----:B------:R-:W-:Y:S05]  /*c360*/  BPT.TRAP 0x1 ;  /* 0x000000040000795c */ /* 0x000fea0000300000 */
[----:B------:R-:W-:-:S04]  /*c370*/  HFMA2 R3, -RZ, RZ, 0, 0 ;  /* 0x00000000ff037431 */ /* 0x000fc800000001ff */
[----:B------:R-:W-:Y:S05]  /*c380*/  RET.REL.NODEC R2 `(_ZN7cutlass13device_kernelINS_4gemm6kernel13GemmUniversalIN4cute5tupleIJiiiiEEENS1_10collective13CollectiveMmaINS1_35MainloopSm100TmaUmmaWarpSpecializedILi2ELi2ELi4ENS5_IJNS4_1CILi2EEENSA_ILi1EEESC_EEEEENS5_IJNSA_ILi128EEENSA_ILi256EEESF_EEEfNS5_IJlSC_lEEEfSI_NS4_8TiledMMAINS4_8MMA_AtomIJNS4_23SM100_MMA_TF32_2x1SM_SSINS_10tfloat32_tESM_fLi128ELi256ELNS4_4UMMA5MajorE0ELSO_0ELNSN_7ScaleInE0ELSP_0EEEEEENS4_6LayoutINS5_IJSC_SC_SC_EEENS5_IJNSA_ILi0EEESU_SU_EEEEENS5_IJNS4_10UnderscoreESX_SX_EEEEENS4_18SM100_TMA_2SM_LOADENS4_14ComposedLayoutINS4_7SwizzleILi3ELi4ELi3EEENS4_18smem_ptr_flag_bitsILi32EEENSS_INS5_IJNSA_ILi8EEENSA_ILi32EEEEEENS5_IJS17_SC_EEEEEEEvNS4_8identityES10_S1B_vS1C_EENS_8epilogue10collective18CollectiveEpilogueINS1E_23Sm100TmaWarpSpecializedILi4ELi2ELi16ELb1ELb0EEEJNS5_IJNSA_ILi64EEESG_SF_EEENS5_IJNSS_IS1J_SC_EENSS_INS5_IJNSA_ILi16EEESB_EEENS5_IJSC_SF_EEEEEEEEfSI_fSI_NS1E_6fusion15FusionCallbacksIS1I_NS1R_17LinearCombinationIffffLNS_15FloatRoundStyleE2EEES1K_S1Q_JEEENS4_5SM1004TMEM4LOAD26SM100_TMEM_LOAD_32dp32b16xENS4_13SM90_TMA_LOADENS11_INS12_ILi2ELi4ELi3EEES15_NSS_INS5_IJS16_S1M_EEENS5_IJS1M_SC_EEEEEEENS4_39AutoVectorizingCopyWithAssumedAlignmentILi128EEENS4_14SM90_TMA_STOREES26_S28_S28_EEEvvEEEEvNT_6ParamsE) ;  /* 0xffffff3c021c7950 */ /* 0x000fea0003c3ffff */
.L_x_238:
[----:B------:R-:W-:-:S00]  /*c390*/  BRA `(.L_x_238) ;  /* 0xfffffffc00fc7947 */ /* 0x000fc0000383ffff */
[----:B------:R-:W-:-:S00]  /*c3a0*/  NOP ;  /* 0x0000000000007918 */ /* 0x000fc00000000000 */
        /* <DEDUP_REMOVED lines=13> */
.L_x_239:


//--------------------- .nv.global.init           --------------------------
	.section	.nv.global.init,"aw",@progbits
.nv.global.init:
	.type		$str$27,@object
	.size		$str$27,($str$28 - $str$27)
$str$27:
        /*0000*/ 	.byte	0x28, 0x61, 0x64, 0x64, 0x72, 0x65, 0x73, 0x73, 0x20, 0x26, 0x20, 0x6d, 0x61, 0x73, 0x6b, 0x29
        /*0010*/ 	.byte	0x20, 0x3d, 0x3d, 0x20, 0x30, 0x00
	.type		$str$28,@object
	.size		$str$28,($str$26 - $str$28)
$str$28:
        /*0016*/ 	.byte	0x2f, 0x74, 0x6d, 0x70, 0x2f, 0x63, 0x75, 0x74, 0x6c, 0x61, 0x73, 0x73, 0x5f, 0x73, 0x77, 0x65
        /*0026*/ 	.byte	0x65, 0x70, 0x5f, 0x73, 0x72, 0x63, 0x2f, 0x69, 0x6e, 0x63, 0x6c, 0x75, 0x64, 0x65, 0x2f, 0x63
        /*0036*/ 	.byte	0x75, 0x74, 0x65, 0x2f, 0x70, 0x6f, 0x69, 0x6e, 0x74, 0x65, 0x72, 0x5f, 0x66, 0x6c, 0x61, 0x67
        /*0046*/ 	.byte	0x67, 0x65, 0x64, 0x2e, 0x68, 0x70, 0x70, 0x00
	.type		$str$26,@object
	.size		$str$26,($str$25 - $str$26)
$str$26:
        /*004e*/ 	.byte	0x2f, 0x74, 0x6d, 0x70, 0x2f, 0x63, 0x75, 0x74, 0x6c, 0x61, 0x73, 0x73, 0x5f, 0x73, 0x77, 0x65
        /*005e*/ 	.byte	0x65, 0x70, 0x5f, 0x73, 0x72, 0x63, 0x2f, 0x69, 0x6e, 0x63, 0x6c, 0x75, 0x64, 0x65, 0x2f, 0x63
        /*006e*/ 	.byte	0x75, 0x74, 0x65, 0x2f, 0x61, 0x74, 0x6f, 0x6d, 0x2f, 0x63, 0x6f, 0x70, 0x79, 0x5f, 0x74, 0x72
        /*007e*/ 	.byte	0x61, 0x69, 0x74, 0x73, 0x5f, 0x73, 0x6d, 0x31, 0x30, 0x30, 0x2e, 0x68, 0x70, 0x70, 0x00
	.type		$str$25,@object
	.size		$str$25,(__unnamed_1 - $str$25)
$str$25:
        /*008d*/ 	.byte	0x28, 0x28, 0x75, 0x69, 0x6e, 0x74, 0x33, 0x32, 0x5f, 0x74, 0x28, 0x74, 0x68, 0x72, 0x65, 0x61
        /*009d*/ 	.byte	0x64, 0x49, 0x64, 0x78, 0x2e, 0x78, 0x29, 0x20, 0x2f, 0x20, 0x33, 0x32, 0x29, 0x20, 0x25, 0x20
        /*00ad*/ 	.byte	0x34, 0x29, 0x20, 0x3d, 0x3d, 0x20, 0x28, 0x28, 0x28, 0x74, 0x6d, 0x65, 0x6d, 0x5f, 0x61, 0x64
        /*00bd*/ 	.byte	0x64, 0x72, 0x20, 0x3e, 0x3e, 0x20, 0x31, 0x36, 0x29, 0x20, 0x2f, 0x20, 0x33, 0x32, 0x29, 0x20
        /*00cd*/ 	.byte	0x25, 0x20, 0x34, 0x29, 0x00
	.type		__unnamed_1,@object
	.size		__unnamed_1,(__unnamed_2 - __unnamed_1)
__unnamed_1:
        /*00d2*/ 	.byte	0x61, 0x75, 0x74, 0x6f, 0x20, 0x63, 0x75, 0x74, 0x65, 0x3a, 0x3a, 0x61, 0x73, 0x5f, 0x70, 0x6f
        /* <DEDUP_REMOVED lines=23> */
        /*0252*/ 	.byte	0x3a, 0x3a, 0x43, 0x3c, 0x32, 0x30, 0x34, 0x38, 0x3e, 0x3e, 0x3e, 0x3e, 0x5d, 0x00
	.type		__unnamed_2,@object
	.size		__unnamed_2,(.L_2 - __unnamed_2)
__unnamed_2:
        /* <DEDUP_REMOVED lines=42> */
        /*0500*/ 	.byte	0x3e, 0x5d, 0x00
.L_2:


//--------------------- .nv.shared._ZN7cutlass13device_kernelINS_4gemm6kernel13GemmUniversalIN4cute5tupleIJiiiiEEENS1_10collective13CollectiveMmaINS1_35MainloopSm100TmaUmmaWarpSpecializedILi2ELi2ELi4ENS5_IJNS4_1CILi2EEENSA_ILi1EEESC_EEEEENS5_IJNSA_ILi128EEENSA_ILi256EEESF_EEEfNS5_IJlSC_lEEEfSI_NS4_8TiledMMAINS4_8MMA_AtomIJNS4_23SM100_MMA_TF32_2x1SM_SSINS_10tfloat32_tESM_fLi128ELi256ELNS4_4UMMA5MajorE0ELSO_0ELNSN_7ScaleInE0ELSP_0EEEEEENS4_6LayoutINS5_IJSC_SC_SC_EEENS5_IJNSA_ILi0EEESU_SU_EEEEENS5_IJNS4_10UnderscoreESX_SX_EEEEENS4_18SM100_TMA_2SM_LOADENS4_14ComposedLayoutINS4_7SwizzleILi3ELi4ELi3EEENS4_18smem_ptr_flag_bitsILi32EEENSS_INS5_IJNSA_ILi8EEENSA_ILi32EEEEEENS5_IJS17_SC_EEEEEEEvNS4_8identityES10_S1B_vS1C_EENS_8epilogue10collective18CollectiveEpilogueINS1E_23Sm100TmaWarpSpecializedILi4ELi2ELi16ELb1ELb0EEEJNS5_IJNSA_ILi64EEESG_SF_EEENS5_IJNSS_IS1J_SC_EENSS_INS5_IJNSA_ILi16EEESB_EEENS5_IJSC_SF_EEEEEEEEfSI_fSI_NS1E_6fusion15FusionCallbacksIS1I_NS1R_17LinearCombinationIffffLNS_15FloatRoundStyleE2EEES1K_S1Q_JEEENS4_5SM1004TMEM4LOAD26SM100_TMEM_LOAD_32dp32b16xENS4_13SM90_TMA_LOADENS11_INS12_ILi2ELi4ELi3EEES15_NSS_INS5_IJS16_S1M_EEENS5_IJS1M_SC_EEEEEEENS4_39AutoVectorizingCopyWithAssumedAlignmentILi128EEENS4_14SM90_TMA_STOREES26_S28_S28_EEEvvEEEEvNT_6ParamsE --------------------------
	.section	.nv.shared._ZN7cutlass13device_kernelINS_4gemm6kernel13GemmUniversalIN4cute5tupleIJiiiiEEENS1_10collective13CollectiveMmaINS1_35MainloopSm100TmaUmmaWarpSpecializedILi2ELi2ELi4ENS5_IJNS4_1CILi2EEENSA_ILi1EEESC_EEEEENS5_IJNSA_ILi128EEENSA_ILi256EEESF_EEEfNS5_IJlSC_lEEEfSI_NS4_8TiledMMAINS4_8MMA_AtomIJNS4_23SM100_MMA_TF32_2x1SM_SSINS_10tfloat32_tESM_fLi128ELi256ELNS4_4UMMA5MajorE0ELSO_0ELNSN_7ScaleInE0ELSP_0EEEEEENS4_6LayoutINS5_IJSC_SC_SC_EEENS5_IJNSA_ILi0EEESU_SU_EEEEENS5_IJNS4_10UnderscoreESX_SX_EEEEENS4_18SM100_TMA_2SM_LOADENS4_14ComposedLayoutINS4_7SwizzleILi3ELi4ELi3EEENS4_18smem_ptr_flag_bitsILi32EEENSS_INS5_IJNSA_ILi8EEENSA_ILi32EEEEEENS5_IJS17_SC_EEEEEEEvNS4_8identityES10_S1B_vS1C_EENS_8epilogue10collective18CollectiveEpilogueINS1E_23Sm100TmaWarpSpecializedILi4ELi2ELi16ELb1ELb0EEEJNS5_IJNSA_ILi64EEESG_SF_EEENS5_IJNSS_IS1J_SC_EENSS_INS5_IJNSA_ILi16EEESB_EEENS5_IJSC_SF_EEEEEEEEfSI_fSI_NS1E_6fusion15FusionCallbacksIS1I_NS1R_17LinearCombinationIffffLNS_15FloatRoundStyleE2EEES1K_S1Q_JEEENS4_5SM1004TMEM4LOAD26SM100_TMEM_LOAD_32dp32b16xENS4_13SM90_TMA_LOADENS11_INS12_ILi2ELi4ELi3EEES15_NSS_INS5_IJS16_S1M_EEENS5_IJS1M_SC_EEEEEEENS4_39AutoVectorizingCopyWithAssumedAlignmentILi128EEENS4_14SM90_TMA_STOREES26_S28_S28_EEEvvEEEEvNT_6ParamsE,"aw",@nobits
	.sectionflags	@""
	.align	16
	.zero		1024


//--------------------- .nv.shared.reserved.0     --------------------------
	.section	.nv.shared.reserved.0,"aw",@nobits
	.weak		__nv_reservedSMEM_offset_0_alias
	.size		__nv_reservedSMEM_offset_0_alias, 0, 64
	.other		__nv_reservedSMEM_offset_0_alias,@"STO_CUDA_RESERVED_SHARED STV_DEFAULT"
__nv_reservedSMEM_offset_0_alias:
	.zero		0
.nv.shared.reserved.0:
	.zero		64
	.weak		__nv_reservedSMEM_tcgen05_partition
	.type		__nv_reservedSMEM_tcgen05_partition,@object
	.size		__nv_reservedSMEM_tcgen05_partition,(.L_0 - __nv_reservedSMEM_tcgen05_partition)
__nv_reservedSMEM_tcgen05_partition:
	.zero		32
.L_0:


//--------------------- .nv.global                --------------------------
	.section	.nv.global,"aw",@nobits
.nv.global:
	.type		_ZN40_INTERNAL_2e8235cb_4_k_cu_d5a432c2_239654cute1_E,@object
	.size		_ZN40_INTERNAL_2e8235cb_4_k_cu_d5a432c2_239654cute1_E,(_ZN40_INTERNAL_2e8235cb_4_k_cu_d5a432c2_239654cuda3std3__45__cpo6cbeginE - _ZN40_INTERNAL_2e8235cb_4_k_cu_d5a432c2_239654cute1_E)
_ZN40_INTERNAL_2e8235cb_4_k_cu_d5a432c2_239654cute1_E:
	.zero		1
	.type		_ZN40_INTERNAL_2e8235cb_4_k_cu_d5a432c2_239654cuda3std3__45__cpo6cbeginE,@object
	.size		_ZN40_INTERNAL_2e8235cb_4_k_cu_d5a432c2_239654cuda3std3__45__cpo6cbeginE,(_ZN40_INTERNAL_2e8235cb_4_k_cu_d5a432c2_239654cuda3std3__48in_placeE - _ZN40_INTERNAL_2e8235cb_4_k_cu_d5a432c2_239654cuda3std3__45__cpo6cbeginE)
_ZN40_INTERNAL_2e8235cb_4_k_cu_d5a432c2_239654cuda3std3__45__cpo6cbeginE:
	.zero		1
	.type		_ZN40_INTERNAL_2e8235cb_4_k_cu_d5a432c2_239654cuda3std3__48in_placeE,@object
	.size		_ZN40_INTERNAL_2e8235cb_4_k_cu_d5a432c2_239654cuda3std3__48in_placeE,(_ZN40_INTERNAL_2e8235cb_4_k_cu_d5a432c2_239654cuda3std6ranges3__45__cpo9iter_moveE - _ZN40_INTERNAL_2e8235cb_4_k_cu_d5a432c2_239654cuda3std3__48in_placeE)
_ZN40_INTERNAL_2e8235cb_4_k_cu_d5a432c2_239654cuda3std3__48in_placeE:
	.zero		1
	.type		_ZN40_INTERNAL_2e8235cb_4_k_cu_d5a432c2_239654cuda3std6ranges3__45__cpo9iter_moveE,@object
	.size		_ZN40_INTERNAL_2e8235cb_4_k_cu_d5a432c2_239654cuda3std6ranges3__45__cpo9iter_moveE,(_ZN40_INTERNAL_2e8235cb_4_k_cu_d5a432c2_239654cuda3std3__45__cpo5beginE - _ZN40_INTERNAL_2e8235cb_4_k_cu_d5a432c2_239654cuda3std6ranges3__45__cpo9iter_moveE)
_ZN40_INTERNAL_2e8235cb_4_k_cu_d5a432c2_239654cuda3std6ranges3__45__cpo9iter_moveE:
	.zero		1
	.type		_ZN40_INTERNAL_2e8235cb_4_k_cu_d5a432c2_239654cuda3std3__45__cpo5beginE,@object
	.size		_ZN40_INTERNAL_2e8235cb_4_k_cu_d5a432c2_239654cuda3std3__45__cpo5beginE,(_ZN40_INTERNAL_2e8235cb_4_k_cu_d5a432c2_239654cuda3std3__442_GLOBAL__N__2e8235cb_4_k_cu_d5a432c2_239656ignoreE - _ZN40_INTERNAL_2e8235cb_4_k_cu_d5a432c2_239654cuda3std3__45__cpo5beginE)
_ZN40_INTERNAL_2e8235cb_4_k_cu_d5a432c2_239654cuda3std3__45__cpo5beginE:
	.zero		1
	.type		_ZN40_INTERNAL_2e8235cb_4_k_cu_d5a432c2_239654cuda3std3__442_GLOBAL__N__2e8235cb_4_k_cu_d5a432c2_239656ignoreE,@object
	.size		_ZN40_INTERNAL_2e8235cb_4_k_cu_d5a432c2_239654cuda3std3__442_GLOBAL__N__2e8235cb_4_k_cu_d5a432c2_239656ignoreE,(_ZN40_INTERNAL_2e8235cb_4_k_cu_d5a432c2_239654cute7productE - _ZN40_INTERNAL_2e8235cb_4_k_cu_d5a432c2_239654cuda3std3__442_GLOBAL__N__2e8235cb_4_k_cu_d5a432c2_239656ignoreE)
_ZN40_INTERNAL_2e8235cb_4_k_cu_d5a432c2_239654cuda3std3__442_GLOBAL__N__2e8235cb_4_k_cu_d5a432c2_239656ignoreE:
	.zero		1
	.type		_ZN40_INTERNAL_2e8235cb_4_k_cu_d5a432c2_239654cute7productE,@object
	.size		_ZN40_INTERNAL_2e8235cb_4_k_cu_d5a432c2_239654cute7productE,(_ZN40_INTERNAL_2e8235cb_4_k_cu_d5a432c2_239654cuda3std3__45__cpo3endE - _ZN40_INTERNAL_2e8235cb_4_k_cu_d5a432c2_239654cute7productE)
_ZN40_INTERNAL_2e8235cb_4_k_cu_d5a432c2_239654cute7productE:
	.zero		1
	.type		_ZN40_INTERNAL_2e8235cb_4_k_cu_d5a432c2_239654cuda3std3__45__cpo3endE,@object
	.size		_ZN40_INTERNAL_2e8235cb_4_k_cu_d5a432c2_239654cuda3std3__45__cpo3endE,(_ZN40_INTERNAL_2e8235cb_4_k_cu_d5a432c2_239654cuda3std3__419piecewise_constructE - _ZN40_INTERNAL_2e8235cb_4_k_cu_d5a432c2_239654cuda3std3__45__cpo3endE)
_ZN40_INTERNAL_2e8235cb_4_k_cu_d5a432c2_239654cuda3std3__45__cpo3endE:
	.zero		1
	.type		_ZN40_INTERNAL_2e8235cb_4_k_cu_d5a432c2_239654cuda3std3__419piecewise_constructE,@object
	.size		_ZN40_INTERNAL_2e8235cb_4_k_cu_d5a432c2_239654cuda3std3__419piecewise_constructE,(_ZN40_INTERNAL_2e8235cb_4_k_cu_d5a432c2_239654cuda3std3__45__cpo4cendE - _ZN40_INTERNAL_2e8235cb_4_k_cu_d5a432c2_239654cuda3std3__419piecewise_constructE)
_ZN40_INTERNAL_2e8235cb_4_k_cu_d5a432c2_239654cuda3std3__419piecewise_constructE:
	.zero		1
	.type		_ZN40_INTERNAL_2e8235cb_4_k_cu_d5a432c2_239654cuda3std3__45__cpo4cendE,@object
	.size		_ZN40_INTERNAL_2e8235cb_4_k_cu_d5a432c2_239654cuda3std3__45__cpo4cendE,(_ZN40_INTERNAL_2e8235cb_4_k_cu_d5a432c2_239654cuda3std6ranges3__45__cpo4swapE - _ZN40_INTERNAL_2e8235cb_4_k_cu_d5a432c2_239654cuda3std3__45__cpo4cendE)
_ZN40_INTERNAL_2e8235cb_4_k_cu_d5a432c2_239654cuda3std3__45__cpo4cendE:
	.zero		1
	.type		_ZN40_INTERNAL_2e8235cb_4_k_cu_d5a432c2_239654cuda3std6ranges3__45__cpo4swapE,@object
	.size		_ZN40_INTERNAL_2e8235cb_4_k_cu_d5a432c2_239654cuda3std6ranges3__45__cpo4swapE,(.L_10 - _ZN40_INTERNAL_2e8235cb_4_k_cu_d5a432c2_239654cuda3std6ranges3__45__cpo4swapE)
_ZN40_INTERNAL_2e8235cb_4_k_cu_d5a432c2_239654cuda3std6ranges3__45__cpo4swapE:
	.zero		1
.L_10:


//--------------------- .nv.constant0._ZN7cutlass13device_kernelINS_4gemm6kernel13GemmUniversalIN4cute5tupleIJiiiiEEENS1_10collective13CollectiveMmaINS1_35MainloopSm100TmaUmmaWarpSpecializedILi2ELi2ELi4ENS5_IJNS4_1CILi2EEENSA_ILi1EEESC_EEEEENS5_IJNSA_ILi128EEENSA_ILi256EEESF_EEEfNS5_IJlSC_lEEEfSI_NS4_8TiledMMAINS4_8MMA_AtomIJNS4_23SM100_MMA_TF32_2x1SM_SSINS_10tfloat32_tESM_fLi128ELi256ELNS4_4UMMA5MajorE0ELSO_0ELNSN_7ScaleInE0ELSP_0EEEEEENS4_6LayoutINS5_IJSC_SC_SC_EEENS5_IJNSA_ILi0EEESU_SU_EEEEENS5_IJNS4_10UnderscoreESX_SX_EEEEENS4_18SM100_TMA_2SM_LOADENS4_14ComposedLayoutINS4_7SwizzleILi3ELi4ELi3EEENS4_18smem_ptr_flag_bitsILi32EEENSS_INS5_IJNSA_ILi8EEENSA_ILi32EEEEEENS5_IJS17_SC_EEEEEEEvNS4_8identityES10_S1B_vS1C_EENS_8epilogue10collective18CollectiveEpilogueINS1E_23Sm100TmaWarpSpecializedILi4ELi2ELi16ELb1ELb0EEEJNS5_IJNSA_ILi64EEESG_SF_EEENS5_IJNSS_IS1J_SC_EENSS_INS5_IJNSA_ILi16EEESB_EEENS5_IJSC_SF_EEEEEEEEfSI_fSI_NS1E_6fusion15FusionCallbacksIS1I_NS1R_17LinearCombinationIffffLNS_15FloatRoundStyleE2EEES1K_S1Q_JEEENS4_5SM1004TMEM4LOAD26SM100_TMEM_LOAD_32dp32b16xENS4_13SM90_TMA_LOADENS11_INS12_ILi2ELi4ELi3EEES15_NSS_INS5_IJS16_S1M_EEENS5_IJS1M_SC_EEEEEEENS4_39AutoVectorizingCopyWithAssumedAlignmentILi128EEENS4_14SM90_TMA_STOREES26_S28_S28_EEEvvEEEEvNT_6ParamsE --------------------------
	.section	.nv.constant0._ZN7cutlass13device_kernelINS_4gemm6kernel13GemmUniversalIN4cute5tupleIJiiiiEEENS1_10collective13CollectiveMmaINS1_35MainloopSm100TmaUmmaWarpSpecializedILi2ELi2ELi4ENS5_IJNS4_1CILi2EEENSA_ILi1EEESC_EEEEENS5_IJNSA_ILi128EEENSA_ILi256EEESF_EEEfNS5_IJlSC_lEEEfSI_NS4_8TiledMMAINS4_8MMA_AtomIJNS4_23SM100_MMA_TF32_2x1SM_SSINS_10tfloat32_tESM_fLi128ELi256ELNS4_4UMMA5MajorE0ELSO_0ELNSN_7ScaleInE0ELSP_0EEEEEENS4_6LayoutINS5_IJSC_SC_SC_EEENS5_IJNSA_ILi0EEESU_SU_EEEEENS5_IJNS4_10UnderscoreESX_SX_EEEEENS4_18SM100_TMA_2SM_LOADENS4_14ComposedLayoutINS4_7SwizzleILi3ELi4ELi3EEENS4_18smem_ptr_flag_bitsILi32EEENSS_INS5_IJNSA_ILi8EEENSA_ILi32EEEEEENS5_IJS17_SC_EEEEEEEvNS4_8identityES10_S1B_vS1C_EENS_8epilogue10collective18CollectiveEpilogueINS1E_23Sm100TmaWarpSpecializedILi4ELi2ELi16ELb1ELb0EEEJNS5_IJNSA_ILi64EEESG_SF_EEENS5_IJNSS_IS1J_SC_EENSS_INS5_IJNSA_ILi16EEESB_EEENS5_IJSC_SF_EEEEEEEEfSI_fSI_NS1E_6fusion15FusionCallbacksIS1I_NS1R_17LinearCombinationIffffLNS_15FloatRoundStyleE2EEES1K_S1Q_JEEENS4_5SM1004TMEM4LOAD26SM100_TMEM_LOAD_32dp32b16xENS4_13SM90_TMA_LOADENS11_INS12_ILi2ELi4ELi3EEES15_NSS_INS5_IJS16_S1M_EEENS5_IJS1M_SC_EEEEEEENS4_39AutoVectorizingCopyWithAssumedAlignmentILi128EEENS4_14SM90_TMA_STOREES26_S28_S28_EEEvvEEEEvNT_6ParamsE,"a",@progbits
	.sectionflags	@""
	.align	4
.nv.constant0._ZN7cutlass13device_kernelINS_4gemm6kernel13GemmUniversalIN4cute5tupleIJiiiiEEENS1_10collective13CollectiveMmaINS1_35MainloopSm100TmaUmmaWarpSpecializedILi2ELi2ELi4ENS5_IJNS4_1CILi2EEENSA_ILi1EEESC_EEEEENS5_IJNSA_ILi128EEENSA_ILi256EEESF_EEEfNS5_IJlSC_lEEEfSI_NS4_8TiledMMAINS4_8MMA_AtomIJNS4_23SM100_MMA_TF32_2x1SM_SSINS_10tfloat32_tESM_fLi128ELi256ELNS4_4UMMA5MajorE0ELSO_0ELNSN_7ScaleInE0ELSP_0EEEEEENS4_6LayoutINS5_IJSC_SC_SC_EEENS5_IJNSA_ILi0EEESU_SU_EEEEENS5_IJNS4_10UnderscoreESX_SX_EEEEENS4_18SM100_TMA_2SM_LOADENS4_14ComposedLayoutINS4_7SwizzleILi3ELi4ELi3EEENS4_18smem_ptr_flag_bitsILi32EEENSS_INS5_IJNSA_ILi8EEENSA_ILi32EEEEEENS5_IJS17_SC_EEEEEEEvNS4_8identityES10_S1B_vS1C_EENS_8epilogue10collective18CollectiveEpilogueINS1E_23Sm100TmaWarpSpecializedILi4ELi2ELi16ELb1ELb0EEEJNS5_IJNSA_ILi64EEESG_SF_EEENS5_IJNSS_IS1J_SC_EENSS_INS5_IJNSA_ILi16EEESB_EEENS5_IJSC_SF_EEEEEEEEfSI_fSI_NS1E_6fusion15FusionCallbacksIS1I_NS1R_17LinearCombinationIffffLNS_15FloatRoundStyleE2EEES1K_S1Q_JEEENS4_5SM1004TMEM4LOAD26SM100_TMEM_LOAD_32dp32b16xENS4_13SM90_TMA_LOADENS11_INS12_ILi2ELi4ELi3EEES15_NSS_INS5_IJS16_S1M_EEENS5_IJS1M_SC_EEEEEEENS4_39AutoVectorizingCopyWithAssumedAlignmentILi128EEENS4_14SM90_TMA_STOREES26_S28_S28_EEEvvEEEEvNT_6ParamsE:
	.zero		2944


//--------------------- SYMBOLS --------------------------

	.type		.nv.reservedSmem.offset0,@object
	.size		.nv.reservedSmem.offset0,0x4
	.type		.nv.reservedSmem.cap,@object
	.size		.nv.reservedSmem.cap,0x4
	.type		__assertfail,@function
